	.target	sm_100a

	.elftype	@"ET_EXEC"


//--------------------- .note.nv.tkinfo           --------------------------
	.section	.note.nv.tkinfo,"",@"SHT_NOTE"
	.sectionflags	@"SHF_NOTE_NV_TKINFO"
	.tkinfo
        /*0018*/ 	.word	0x00000002
        /*0030*/ 	.string	""
        /*0030*/ 	.string	"ptxas"
        /*0030*/ 	.string	"Cuda compilation tools, release 13.0, V13.0.88"
        /*0030*/ 	.string	"Build cuda_13.0.r13.0/compiler.36424714_0"
        /*0030*/ 	.string	"-arch sm_100a -m 64 "



//--------------------- .note.nv.cuinfo           --------------------------
	.section	.note.nv.cuinfo,"",@"SHT_NOTE"
	.sectionflags	@"SHF_NOTE_NV_CUINFO"
        /*0018*/ 	.short	0x0002
        /*001a*/ 	.short	0x0064
        /*001c*/ 	.short	0x0082
	.zero		2


//--------------------- .nv.info                  --------------------------
	.section	.nv.info,"",@"SHT_CUDA_INFO"
	.align	4


	//----- nvinfo : EIATTR_REGCOUNT
	.align		4
        /*0000*/ 	.byte	0x04, 0x2f
        /*0002*/ 	.short	(.L_12 - .L_11)
	.align		4
.L_11:
        /*0004*/ 	.word	index@(_ZN7cutlass13device_kernelIN5flash19enable_sm80_to_sm89INS1_16FlashAttnFwdSm80INS1_25CollectiveMainloopFwdSm80ILi8ELi1ELb1EN4cute5tupleIJNS5_1CILi128EEENS7_ILi112EEES8_EEELi128ENS_6half_tEfNS_4arch4Sm80ELb1ELb0ELb0ELb1ELb0ELb1ELb1ELb1EEENS1_21CollectiveEpilogueFwdINS6_IJS8_S8_S9_EEENS6_IJNS7_ILi1EEESH_SH_EEESB_SD_Li256ELb1ELb1ELb1ELb0EEENS1_36VarlenDynamicPersistentTileSchedulerILi128ELi112ELi256ELi256ELb1ELb1ELb0ELb1ELb1ELb1EEEEEEEEEvNT_6ParamsE)
        /*0008*/ 	.word	0x00000004


	//----- nvinfo : EIATTR_FRAME_SIZE
	.align		4
.L_12:
        /*000c*/ 	.byte	0x04, 0x11
        /*000e*/ 	.short	(.L_14 - .L_13)
	.align		4
.L_13:
        /*0010*/ 	.word	index@(_ZN7cutlass13device_kernelIN5flash19enable_sm80_to_sm89INS1_16FlashAttnFwdSm80INS1_25CollectiveMainloopFwdSm80ILi8ELi1ELb1EN4cute5tupleIJNS5_1CILi128EEENS7_ILi112EEES8_EEELi128ENS_6half_tEfNS_4arch4Sm80ELb1ELb0ELb0ELb1ELb0ELb1ELb1ELb1EEENS1_21CollectiveEpilogueFwdINS6_IJS8_S8_S9_EEENS6_IJNS7_ILi1EEESH_SH_EEESB_SD_Li256ELb1ELb1ELb1ELb0EEENS1_36VarlenDynamicPersistentTileSchedulerILi128ELi112ELi256ELi256ELb1ELb1ELb0ELb1ELb1ELb1EEEEEEEEEvNT_6ParamsE)
        /*0014*/ 	.word	0x00000000


	//----- nvinfo : EIATTR_REGCOUNT
	.align		4
.L_14:
        /*0018*/ 	.byte	0x04, 0x2f
        /*001a*/ 	.short	(.L_16 - .L_15)
	.align		4
.L_15:
        /*001c*/ 	.word	index@(_ZN7cutlass13device_kernelIN5flash19enable_sm80_to_sm89INS1_16FlashAttnFwdSm80INS1_25CollectiveMainloopFwdSm80ILi8ELi1ELb1EN4cute5tupleIJNS5_1CILi128EEENS7_ILi112EEES8_EEELi128ENS_6half_tEfNS_4arch4Sm80ELb1ELb0ELb0ELb1ELb0ELb0ELb1ELb1EEENS1_21CollectiveEpilogueFwdINS6_IJS8_S8_S9_EEENS6_IJNS7_ILi1EEESH_SH_EEESB_SD_Li256ELb1ELb1ELb1ELb0EEENS1_36VarlenDynamicPersistentTileSchedulerILi128ELi112ELi256ELi256ELb1ELb1ELb0ELb1ELb1ELb1EEEEEEEEEvNT_6ParamsE)
        /*0020*/ 	.word	0x00000004


	//----- nvinfo : EIATTR_FRAME_SIZE
	.align		4
.L_16:
        /*0024*/ 	.byte	0x04, 0x11
        /*0026*/ 	.short	(.L_18 - .L_17)
	.align		4
.L_17:
        /*0028*/ 	.word	index@(_ZN7cutlass13device_kernelIN5flash19enable_sm80_to_sm89INS1_16FlashAttnFwdSm80INS1_25CollectiveMainloopFwdSm80ILi8ELi1ELb1EN4cute5tupleIJNS5_1CILi128EEENS7_ILi112EEES8_EEELi128ENS_6half_tEfNS_4arch4Sm80ELb1ELb0ELb0ELb1ELb0ELb0ELb1ELb1EEENS1_21CollectiveEpilogueFwdINS6_IJS8_S8_S9_EEENS6_IJNS7_ILi1EEESH_SH_EEESB_SD_Li256ELb1ELb1ELb1ELb0EEENS1_36VarlenDynamicPersistentTileSchedulerILi128ELi112ELi256ELi256ELb1ELb1ELb0ELb1ELb1ELb1EEEEEEEEEvNT_6ParamsE)
        /*002c*/ 	.word	0x00000000


	//----- nvinfo : EIATTR_REGCOUNT
	.align		4
.L_18:
        /*0030*/ 	.byte	0x04, 0x2f
        /*0032*/ 	.short	(.L_20 - .L_19)
	.align		4
.L_19:
        /*0034*/ 	.word	index@(_ZN7cutlass13device_kernelIN5flash19enable_sm80_to_sm89INS1_16FlashAttnFwdSm80INS1_25CollectiveMainloopFwdSm80ILi4ELi1ELb0EN4cute5tupleIJNS5_1CILi128EEENS7_ILi64EEES8_EEELi128ENS_6half_tEfNS_4arch4Sm80ELb1ELb0ELb0ELb0ELb0ELb0ELb1ELb1EEENS1_21CollectiveEpilogueFwdINS6_IJS8_S8_S9_EEENS6_IJNS7_ILi1EEESH_SH_EEESB_SD_Li128ELb0ELb1ELb1ELb0EEENS1_30DynamicPersistentTileSchedulerILi128ELi128ELb1ELb1ELb0EEEEEEEEEvNT_6ParamsE)
        /*0038*/ 	.word	0x00000004


	//----- nvinfo : EIATTR_FRAME_SIZE
	.align		4
.L_20:
        /*003c*/ 	.byte	0x04, 0x11
        /*003e*/ 	.short	(.L_22 - .L_21)
	.align		4
.L_21:
        /*0040*/ 	.word	index@(_ZN7cutlass13device_kernelIN5flash19enable_sm80_to_sm89INS1_16FlashAttnFwdSm80INS1_25CollectiveMainloopFwdSm80ILi4ELi1ELb0EN4cute5tupleIJNS5_1CILi128EEENS7_ILi64EEES8_EEELi128ENS_6half_tEfNS_4arch4Sm80ELb1ELb0ELb0ELb0ELb0ELb0ELb1ELb1EEENS1_21CollectiveEpilogueFwdINS6_IJS8_S8_S9_EEENS6_IJNS7_ILi1EEESH_SH_EEESB_SD_Li128ELb0ELb1ELb1ELb0EEENS1_30DynamicPersistentTileSchedulerILi128ELi128ELb1ELb1ELb0EEEEEEEEEvNT_6ParamsE)
        /*0044*/ 	.word	0x00000000


	//----- nvinfo : EIATTR_REGCOUNT
	.align		4
.L_22:
        /*0048*/ 	.byte	0x04, 0x2f
        /*004a*/ 	.short	(.L_24 - .L_23)
	.align		4
.L_23:
        /*004c*/ 	.word	index@(_ZN7cutlass13device_kernelIN5flash19enable_sm80_to_sm89INS1_16FlashAttnFwdSm80INS1_25CollectiveMainloopFwdSm80ILi8ELi1ELb1EN4cute5tupleIJNS5_1CILi128EEENS7_ILi96EEES8_EEELi128ENS_6half_tEfNS_4arch4Sm80ELb0ELb1ELb0ELb1ELb0ELb1ELb1ELb1EEENS1_21CollectiveEpilogueFwdINS6_IJS8_S8_S9_EEENS6_IJNS7_ILi1EEESH_SH_EEESB_SD_Li256ELb1ELb1ELb1ELb0EEENS1_36VarlenDynamicPersistentTileSchedulerILi128ELi96ELi256ELi256ELb1ELb1ELb0ELb1ELb0ELb1EEEEEEEEEvNT_6ParamsE)
        /*0050*/ 	.word	0x00000004


	//----- nvinfo : EIATTR_FRAME_SIZE
	.align		4
.L_24:
        /*0054*/ 	.byte	0x04, 0x11
        /*0056*/ 	.short	(.L_26 - .L_25)
	.align		4
.L_25:
        /*0058*/ 	.word	index@(_ZN7cutlass13device_kernelIN5flash19enable_sm80_to_sm89INS1_16FlashAttnFwdSm80INS1_25CollectiveMainloopFwdSm80ILi8ELi1ELb1EN4cute5tupleIJNS5_1CILi128EEENS7_ILi96EEES8_EEELi128ENS_6half_tEfNS_4arch4Sm80ELb0ELb1ELb0ELb1ELb0ELb1ELb1ELb1EEENS1_21CollectiveEpilogueFwdINS6_IJS8_S8_S9_EEENS6_IJNS7_ILi1EEESH_SH_EEESB_SD_Li256ELb1ELb1ELb1ELb0EEENS1_36VarlenDynamicPersistentTileSchedulerILi128ELi96ELi256ELi256ELb1ELb1ELb0ELb1ELb0ELb1EEEEEEEEEvNT_6ParamsE)
        /*005c*/ 	.word	0x00000000


	//----- nvinfo : EIATTR_REGCOUNT
	.align		4
.L_26:
        /*0060*/ 	.byte	0x04, 0x2f
        /*0062*/ 	.short	(.L_28 - .L_27)
	.align		4
.L_27:
        /*0064*/ 	.word	index@(_ZN7cutlass13device_kernelIN5flash19enable_sm80_to_sm89INS1_16FlashAttnFwdSm80INS1_25CollectiveMainloopFwdSm80ILi8ELi1ELb1EN4cute5tupleIJNS5_1CILi128EEENS7_ILi96EEES8_EEELi128ENS_6half_tEfNS_4arch4Sm80ELb0ELb1ELb0ELb1ELb0ELb0ELb1ELb1EEENS1_21CollectiveEpilogueFwdINS6_IJS8_S8_S9_EEENS6_IJNS7_ILi1EEESH_SH_EEESB_SD_Li256ELb1ELb1ELb1ELb0EEENS1_36VarlenDynamicPersistentTileSchedulerILi128ELi96ELi256ELi256ELb1ELb1ELb0ELb1ELb0ELb1EEEEEEEEEvNT_6ParamsE)
        /*0068*/ 	.word	0x00000004


	//----- nvinfo : EIATTR_FRAME_SIZE
	.align		4
.L_28:
        /*006c*/ 	.byte	0x04, 0x11
        /*006e*/ 	.short	(.L_30 - .L_29)
	.align		4
.L_29:
        /*0070*/ 	.word	index@(_ZN7cutlass13device_kernelIN5flash19enable_sm80_to_sm89INS1_16FlashAttnFwdSm80INS1_25CollectiveMainloopFwdSm80ILi8ELi1ELb1EN4cute5tupleIJNS5_1CILi128EEENS7_ILi96EEES8_EEELi128ENS_6half_tEfNS_4arch4Sm80ELb0ELb1ELb0ELb1ELb0ELb0ELb1ELb1EEENS1_21CollectiveEpilogueFwdINS6_IJS8_S8_S9_EEENS6_IJNS7_ILi1EEESH_SH_EEESB_SD_Li256ELb1ELb1ELb1ELb0EEENS1_36VarlenDynamicPersistentTileSchedulerILi128ELi96ELi256ELi256ELb1ELb1ELb0ELb1ELb0ELb1EEEEEEEEEvNT_6ParamsE)
        /*0074*/ 	.word	0x00000000


	//----- nvinfo : EIATTR_REGCOUNT
	.align		4
.L_30:
        /*0078*/ 	.byte	0x04, 0x2f
        /*007a*/ 	.short	(.L_32 - .L_31)
	.align		4
.L_31:
        /*007c*/ 	.word	index@(_ZN7cutlass13device_kernelIN5flash19enable_sm80_to_sm89INS1_16FlashAttnFwdSm80INS1_25CollectiveMainloopFwdSm80ILi4ELi1ELb0EN4cute5tupleIJNS5_1CILi128EEENS7_ILi48EEES8_EEELi128ENS_6half_tEfNS_4arch4Sm80ELb0ELb1ELb0ELb0ELb0ELb0ELb1ELb1EEENS1_21CollectiveEpilogueFwdINS6_IJS8_S8_S9_EEENS6_IJNS7_ILi1EEESH_SH_EEESB_SD_Li128ELb0ELb1ELb1ELb0EEENS1_19SingleTileSchedulerILb0ELb1ELb1ELi128EEEEEEEEEvNT_6ParamsE)
        /*0080*/ 	.word	0x00000004


	//----- nvinfo : EIATTR_FRAME_SIZE
	.align		4
.L_32:
        /*0084*/ 	.byte	0x04, 0x11
        /*0086*/ 	.short	(.L_34 - .L_33)
	.align		4
.L_33:
        /*0088*/ 	.word	index@(_ZN7cutlass13device_kernelIN5flash19enable_sm80_to_sm89INS1_16FlashAttnFwdSm80INS1_25CollectiveMainloopFwdSm80ILi4ELi1ELb0EN4cute5tupleIJNS5_1CILi128EEENS7_ILi48EEES8_EEELi128ENS_6half_tEfNS_4arch4Sm80ELb0ELb1ELb0ELb0ELb0ELb0ELb1ELb1EEENS1_21CollectiveEpilogueFwdINS6_IJS8_S8_S9_EEENS6_IJNS7_ILi1EEESH_SH_EEESB_SD_Li128ELb0ELb1ELb1ELb0EEENS1_19SingleTileSchedulerILb0ELb1ELb1ELi128EEEEEEEEEvNT_6ParamsE)
        /*008c*/ 	.word	0x00000000


	//----- nvinfo : EIATTR_REGCOUNT
	.align		4
.L_34:
        /*0090*/ 	.byte	0x04, 0x2f
        /*0092*/ 	.short	(.L_36 - .L_35)
	.align		4
.L_35:
        /*0094*/ 	.word	index@(_ZN7cutlass13device_kernelIN5flash19enable_sm80_to_sm89INS1_16FlashAttnFwdSm80INS1_25CollectiveMainloopFwdSm80ILi8ELi1ELb1EN4cute5tupleIJNS5_1CILi128EEENS7_ILi112EEES8_EEELi128ENS_6half_tEfNS_4arch4Sm80ELb0ELb0ELb0ELb1ELb0ELb1ELb1ELb1EEENS1_21CollectiveEpilogueFwdINS6_IJS8_S8_S9_EEENS6_IJNS7_ILi1EEESH_SH_EEESB_SD_Li256ELb1ELb1ELb1ELb0EEENS1_36VarlenDynamicPersistentTileSchedulerILi128ELi112ELi256ELi256ELb1ELb1ELb0ELb0ELb1ELb1EEEEEEEEEvNT_6ParamsE)
        /*0098*/ 	.word	0x00000004


	//----- nvinfo : EIATTR_FRAME_SIZE
	.align		4
.L_36:
        /*009c*/ 	.byte	0x04, 0x11
        /*009e*/ 	.short	(.L_38 - .L_37)
	.align		4
.L_37:
        /*00a0*/ 	.word	index@(_ZN7cutlass13device_kernelIN5flash19enable_sm80_to_sm89INS1_16FlashAttnFwdSm80INS1_25CollectiveMainloopFwdSm80ILi8ELi1ELb1EN4cute5tupleIJNS5_1CILi128EEENS7_ILi112EEES8_EEELi128ENS_6half_tEfNS_4arch4Sm80ELb0ELb0ELb0ELb1ELb0ELb1ELb1ELb1EEENS1_21CollectiveEpilogueFwdINS6_IJS8_S8_S9_EEENS6_IJNS7_ILi1EEESH_SH_EEESB_SD_Li256ELb1ELb1ELb1ELb0EEENS1_36VarlenDynamicPersistentTileSchedulerILi128ELi112ELi256ELi256ELb1ELb1ELb0ELb0ELb1ELb1EEEEEEEEEvNT_6ParamsE)
        /*00a4*/ 	.word	0x00000000


	//----- nvinfo : EIATTR_REGCOUNT
	.align		4
.L_38:
        /*00a8*/ 	.byte	0x04, 0x2f
        /*00aa*/ 	.short	(.L_40 - .L_39)
	.align		4
.L_39:
        /*00ac*/ 	.word	index@(_ZN7cutlass13device_kernelIN5flash19enable_sm80_to_sm89INS1_16FlashAttnFwdSm80INS1_25CollectiveMainloopFwdSm80ILi8ELi1ELb1EN4cute5tupleIJNS5_1CILi128EEENS7_ILi112EEES8_EEELi128ENS_6half_tEfNS_4arch4Sm80ELb0ELb0ELb0ELb1ELb0ELb0ELb1ELb1EEENS1_21CollectiveEpilogueFwdINS6_IJS8_S8_S9_EEENS6_IJNS7_ILi1EEESH_SH_EEESB_SD_Li256ELb1ELb1ELb1ELb0EEENS1_36VarlenDynamicPersistentTileSchedulerILi128ELi112ELi256ELi256ELb1ELb1ELb0ELb0ELb1ELb1EEEEEEEEEvNT_6ParamsE)
        /*00b0*/ 	.word	0x00000004


	//----- nvinfo : EIATTR_FRAME_SIZE
	.align		4
.L_40:
        /*00b4*/ 	.byte	0x04, 0x11
        /*00b6*/ 	.short	(.L_42 - .L_41)
	.align		4
.L_41:
        /*00b8*/ 	.word	index@(_ZN7cutlass13device_kernelIN5flash19enable_sm80_to_sm89INS1_16FlashAttnFwdSm80INS1_25CollectiveMainloopFwdSm80ILi8ELi1ELb1EN4cute5tupleIJNS5_1CILi128EEENS7_ILi112EEES8_EEELi128ENS_6half_tEfNS_4arch4Sm80ELb0ELb0ELb0ELb1ELb0ELb0ELb1ELb1EEENS1_21CollectiveEpilogueFwdINS6_IJS8_S8_S9_EEENS6_IJNS7_ILi1EEESH_SH_EEESB_SD_Li256ELb1ELb1ELb1ELb0EEENS1_36VarlenDynamicPersistentTileSchedulerILi128ELi112ELi256ELi256ELb1ELb1ELb0ELb0ELb1ELb1EEEEEEEEEvNT_6ParamsE)
        /*00bc*/ 	.word	0x00000000


	//----- nvinfo : EIATTR_REGCOUNT
	.align		4
.L_42:
        /*00c0*/ 	.byte	0x04, 0x2f
        /*00c2*/ 	.short	(.L_44 - .L_43)
	.align		4
.L_43:
        /*00c4*/ 	.word	index@(_ZN7cutlass13device_kernelIN5flash19enable_sm80_to_sm89INS1_16FlashAttnFwdSm80INS1_25CollectiveMainloopFwdSm80ILi4ELi1ELb0EN4cute5tupleIJNS5_1CILi128EEENS7_ILi64EEES8_EEELi128ENS_6half_tEfNS_4arch4Sm80ELb0ELb0ELb0ELb0ELb0ELb0ELb1ELb1EEENS1_21CollectiveEpilogueFwdINS6_IJS8_S8_S9_EEENS6_IJNS7_ILi1EEESH_SH_EEESB_SD_Li128ELb0ELb1ELb1ELb0EEENS1_19SingleTileSchedulerILb0ELb1ELb1ELi128EEEEEEEEEvNT_6ParamsE)
        /*00c8*/ 	.word	0x00000004


	//----- nvinfo : EIATTR_FRAME_SIZE
	.align		4
.L_44:
        /*00cc*/ 	.byte	0x04, 0x11
        /*00ce*/ 	.short	(.L_46 - .L_45)
	.align		4
.L_45:
        /*00d0*/ 	.word	index@(_ZN7cutlass13device_kernelIN5flash19enable_sm80_to_sm89INS1_16FlashAttnFwdSm80INS1_25CollectiveMainloopFwdSm80ILi4ELi1ELb0EN4cute5tupleIJNS5_1CILi128EEENS7_ILi64EEES8_EEELi128ENS_6half_tEfNS_4arch4Sm80ELb0ELb0ELb0ELb0ELb0ELb0ELb1ELb1EEENS1_21CollectiveEpilogueFwdINS6_IJS8_S8_S9_EEENS6_IJNS7_ILi1EEESH_SH_EEESB_SD_Li128ELb0ELb1ELb1ELb0EEENS1_19SingleTileSchedulerILb0ELb1ELb1ELi128EEEEEEEEEvNT_6ParamsE)
        /*00d4*/ 	.word	0x00000000


	//----- nvinfo : EIATTR_REGCOUNT
	.align		4
.L_46:
        /*00d8*/ 	.byte	0x04, 0x2f
        /*00da*/ 	.short	(.L_48 - .L_47)
	.align		4
.L_47:
        /*00dc*/ 	.word	index@(_ZN7cutlass13device_kernelIN5flash19enable_sm80_to_sm89INS1_16FlashAttnFwdSm80INS1_25CollectiveMainloopFwdSm80ILi8ELi1ELb1EN4cute5tupleIJNS5_1CILi128EEES8_S8_EEELi128ENS_6half_tEfNS_4arch4Sm80ELb1ELb0ELb0ELb0ELb0ELb0ELb1ELb1EEENS1_21CollectiveEpilogueFwdIS9_NS6_IJNS7_ILi1EEESF_SF_EEESA_SC_Li256ELb0ELb1ELb1ELb0EEENS1_30DynamicPersistentTileSchedulerILi256ELi256ELb1ELb1ELb0EEEEEEEEEvNT_6ParamsE)
        /*00e0*/ 	.word	0x00000004


	//----- nvinfo : EIATTR_FRAME_SIZE
	.align		4
.L_48:
        /*00e4*/ 	.byte	0x04, 0x11
        /*00e6*/ 	.short	(.L_50 - .L_49)
	.align		4
.L_49:
        /*00e8*/ 	.word	index@(_ZN7cutlass13device_kernelIN5flash19enable_sm80_to_sm89INS1_16FlashAttnFwdSm80INS1_25CollectiveMainloopFwdSm80ILi8ELi1ELb1EN4cute5tupleIJNS5_1CILi128EEES8_S8_EEELi128ENS_6half_tEfNS_4arch4Sm80ELb1ELb0ELb0ELb0ELb0ELb0ELb1ELb1EEENS1_21CollectiveEpilogueFwdIS9_NS6_IJNS7_ILi1EEESF_SF_EEESA_SC_Li256ELb0ELb1ELb1ELb0EEENS1_30DynamicPersistentTileSchedulerILi256ELi256ELb1ELb1ELb0EEEEEEEEEvNT_6ParamsE)
        /*00ec*/ 	.word	0x00000000


	//----- nvinfo : EIATTR_REGCOUNT
	.align		4
.L_50:
        /*00f0*/ 	.byte	0x04, 0x2f
        /*00f2*/ 	.short	(.L_52 - .L_51)
	.align		4
.L_51:
        /*00f4*/ 	.word	index@(_ZN7cutlass13device_kernelIN5flash19enable_sm80_to_sm89INS1_16FlashAttnFwdSm80INS1_25CollectiveMainloopFwdSm80ILi8ELi1ELb1EN4cute5tupleIJNS5_1CILi128EEENS7_ILi96EEES8_EEELi128ENS_6half_tEfNS_4arch4Sm80ELb0ELb1ELb0ELb0ELb0ELb0ELb1ELb1EEENS1_21CollectiveEpilogueFwdINS6_IJS8_S8_S9_EEENS6_IJNS7_ILi1EEESH_SH_EEESB_SD_Li256ELb0ELb1ELb1ELb0EEENS1_19SingleTileSchedulerILb0ELb1ELb1ELi128EEEEEEEEEvNT_6ParamsE)
        /*00f8*/ 	.word	0x00000004


	//----- nvinfo : EIATTR_FRAME_SIZE
	.align		4
.L_52:
        /*00fc*/ 	.byte	0x04, 0x11
        /*00fe*/ 	.short	(.L_54 - .L_53)
	.align		4
.L_53:
        /*0100*/ 	.word	index@(_ZN7cutlass13device_kernelIN5flash19enable_sm80_to_sm89INS1_16FlashAttnFwdSm80INS1_25CollectiveMainloopFwdSm80ILi8ELi1ELb1EN4cute5tupleIJNS5_1CILi128EEENS7_ILi96EEES8_EEELi128ENS_6half_tEfNS_4arch4Sm80ELb0ELb1ELb0ELb0ELb0ELb0ELb1ELb1EEENS1_21CollectiveEpilogueFwdINS6_IJS8_S8_S9_EEENS6_IJNS7_ILi1EEESH_SH_EEESB_SD_Li256ELb0ELb1ELb1ELb0EEENS1_19SingleTileSchedulerILb0ELb1ELb1ELi128EEEEEEEEEvNT_6ParamsE)
        /*0104*/ 	.word	0x00000000


	//----- nvinfo : EIATTR_REGCOUNT
	.align		4
.L_54:
        /*0108*/ 	.byte	0x04, 0x2f
        /*010a*/ 	.short	(.L_56 - .L_55)
	.align		4
.L_55:
        /*010c*/ 	.word	index@(_ZN7cutlass13device_kernelIN5flash19enable_sm80_to_sm89INS1_16FlashAttnFwdSm80INS1_25CollectiveMainloopFwdSm80ILi8ELi1ELb1EN4cute5tupleIJNS5_1CILi128EEES8_S8_EEELi128ENS_6half_tEfNS_4arch4Sm80ELb0ELb0ELb0ELb0ELb0ELb0ELb1ELb1EEENS1_21CollectiveEpilogueFwdIS9_NS6_IJNS7_ILi1EEESF_SF_EEESA_SC_Li256ELb0ELb1ELb1ELb0EEENS1_19SingleTileSchedulerILb0ELb1ELb1ELi128EEEEEEEEEvNT_6ParamsE)
        /*0110*/ 	.word	0x00000004


	//----- nvinfo : EIATTR_FRAME_SIZE
	.align		4
.L_56:
        /*0114*/ 	.byte	0x04, 0x11
        /*0116*/ 	.short	(.L_58 - .L_57)
	.align		4
.L_57:
        /*0118*/ 	.word	index@(_ZN7cutlass13device_kernelIN5flash19enable_sm80_to_sm89INS1_16FlashAttnFwdSm80INS1_25CollectiveMainloopFwdSm80ILi8ELi1ELb1EN4cute5tupleIJNS5_1CILi128EEES8_S8_EEELi128ENS_6half_tEfNS_4arch4Sm80ELb0ELb0ELb0ELb0ELb0ELb0ELb1ELb1EEENS1_21CollectiveEpilogueFwdIS9_NS6_IJNS7_ILi1EEESF_SF_EEESA_SC_Li256ELb0ELb1ELb1ELb0EEENS1_19SingleTileSchedulerILb0ELb1ELb1ELi128EEEEEEEEEvNT_6ParamsE)
        /*011c*/ 	.word	0x00000000


	//----- nvinfo : EIATTR_REGCOUNT
	.align		4
.L_58:
        /*0120*/ 	.byte	0x04, 0x2f
        /*0122*/ 	.short	(.L_60 - .L_59)
	.align		4
.L_59:
        /*0124*/ 	.word	index@(_ZN7cutlass13device_kernelIN5flash19enable_sm80_to_sm89INS1_16FlashAttnFwdSm80INS1_25CollectiveMainloopFwdSm80ILi8ELi1ELb1EN4cute5tupleIJNS5_1CILi128EEENS7_ILi112EEES8_EEELi128ENS_6half_tEfNS_4arch4Sm80ELb1ELb0ELb1ELb1ELb0ELb1ELb1ELb1EEENS1_21CollectiveEpilogueFwdINS6_IJS8_S8_S9_EEENS6_IJNS7_ILi1EEESH_SH_EEESB_SD_Li256ELb1ELb1ELb1ELb0EEENS1_36VarlenDynamicPersistentTileSchedulerILi128ELi112ELi256ELi256ELb1ELb1ELb0ELb1ELb1ELb1EEEEEEEEEvNT_6ParamsE)
        /*0128*/ 	.word	0x00000004


	//----- nvinfo : EIATTR_FRAME_SIZE
	.align		4
.L_60:
        /*012c*/ 	.byte	0x04, 0x11
        /*012e*/ 	.short	(.L_62 - .L_61)
	.align		4
.L_61:
        /*0130*/ 	.word	index@(_ZN7cutlass13device_kernelIN5flash19enable_sm80_to_sm89INS1_16FlashAttnFwdSm80INS1_25CollectiveMainloopFwdSm80ILi8ELi1ELb1EN4cute5tupleIJNS5_1CILi128EEENS7_ILi112EEES8_EEELi128ENS_6half_tEfNS_4arch4Sm80ELb1ELb0ELb1ELb1ELb0ELb1ELb1ELb1EEENS1_21CollectiveEpilogueFwdINS6_IJS8_S8_S9_EEENS6_IJNS7_ILi1EEESH_SH_EEESB_SD_Li256ELb1ELb1ELb1ELb0EEENS1_36VarlenDynamicPersistentTileSchedulerILi128ELi112ELi256ELi256ELb1ELb1ELb0ELb1ELb1ELb1EEEEEEEEEvNT_6ParamsE)
        /*0134*/ 	.word	0x00000000


	//----- nvinfo : EIATTR_REGCOUNT
	.align		4
.L_62:
        /*0138*/ 	.byte	0x04, 0x2f
        /*013a*/ 	.short	(.L_64 - .L_63)
	.align		4
.L_63:
        /*013c*/ 	.word	index@(_ZN7cutlass13device_kernelIN5flash19enable_sm80_to_sm89INS1_16FlashAttnFwdSm80INS1_25CollectiveMainloopFwdSm80ILi8ELi1ELb1EN4cute5tupleIJNS5_1CILi128EEENS7_ILi112EEES8_EEELi128ENS_6half_tEfNS_4arch4Sm80ELb1ELb0ELb1ELb1ELb0ELb0ELb1ELb1EEENS1_21CollectiveEpilogueFwdINS6_IJS8_S8_S9_EEENS6_IJNS7_ILi1EEESH_SH_EEESB_SD_Li256ELb1ELb1ELb1ELb0EEENS1_36VarlenDynamicPersistentTileSchedulerILi128ELi112ELi256ELi256ELb1ELb1ELb0ELb1ELb1ELb1EEEEEEEEEvNT_6ParamsE)
        /*0140*/ 	.word	0x00000004


	//----- nvinfo : EIATTR_FRAME_SIZE
	.align		4
.L_64:
        /*0144*/ 	.byte	0x04, 0x11
        /*0146*/ 	.short	(.L_66 - .L_65)
	.align		4
.L_65:
        /*0148*/ 	.word	index@(_ZN7cutlass13device_kernelIN5flash19enable_sm80_to_sm89INS1_16FlashAttnFwdSm80INS1_25CollectiveMainloopFwdSm80ILi8ELi1ELb1EN4cute5tupleIJNS5_1CILi128EEENS7_ILi112EEES8_EEELi128ENS_6half_tEfNS_4arch4Sm80ELb1ELb0ELb1ELb1ELb0ELb0ELb1ELb1EEENS1_21CollectiveEpilogueFwdINS6_IJS8_S8_S9_EEENS6_IJNS7_ILi1EEESH_SH_EEESB_SD_Li256ELb1ELb1ELb1ELb0EEENS1_36VarlenDynamicPersistentTileSchedulerILi128ELi112ELi256ELi256ELb1ELb1ELb0ELb1ELb1ELb1EEEEEEEEEvNT_6ParamsE)
        /*014c*/ 	.word	0x00000000


	//----- nvinfo : EIATTR_REGCOUNT
	.align		4
.L_66:
        /*0150*/ 	.byte	0x04, 0x2f
        /*0152*/ 	.short	(.L_68 - .L_67)
	.align		4
.L_67:
        /*0154*/ 	.word	index@(_ZN7cutlass13device_kernelIN5flash19enable_sm80_to_sm89INS1_16FlashAttnFwdSm80INS1_25CollectiveMainloopFwdSm80ILi4ELi1ELb0EN4cute5tupleIJNS5_1CILi128EEENS7_ILi64EEES8_EEELi128ENS_6half_tEfNS_4arch4Sm80ELb1ELb0ELb1ELb0ELb0ELb0ELb1ELb1EEENS1_21CollectiveEpilogueFwdINS6_IJS8_S8_S9_EEENS6_IJNS7_ILi1EEESH_SH_EEESB_SD_Li128ELb0ELb1ELb1ELb0EEENS1_30DynamicPersistentTileSchedulerILi128ELi128ELb1ELb1ELb0EEEEEEEEEvNT_6ParamsE)
        /*0158*/ 	.word	0x00000004


	//----- nvinfo : EIATTR_FRAME_SIZE
	.align		4
.L_68:
        /*015c*/ 	.byte	0x04, 0x11
        /*015e*/ 	.short	(.L_70 - .L_69)
	.align		4
.L_69:
        /*0160*/ 	.word	index@(_ZN7cutlass13device_kernelIN5flash19enable_sm80_to_sm89INS1_16FlashAttnFwdSm80INS1_25CollectiveMainloopFwdSm80ILi4ELi1ELb0EN4cute5tupleIJNS5_1CILi128EEENS7_ILi64EEES8_EEELi128ENS_6half_tEfNS_4arch4Sm80ELb1ELb0ELb1ELb0ELb0ELb0ELb1ELb1EEENS1_21CollectiveEpilogueFwdINS6_IJS8_S8_S9_EEENS6_IJNS7_ILi1EEESH_SH_EEESB_SD_Li128ELb0ELb1ELb1ELb0EEENS1_30DynamicPersistentTileSchedulerILi128ELi128ELb1ELb1ELb0EEEEEEEEEvNT_6ParamsE)
        /*0164*/ 	.word	0x00000000


	//----- nvinfo : EIATTR_REGCOUNT
	.align		4
.L_70:
        /*0168*/ 	.byte	0x04, 0x2f
        /*016a*/ 	.short	(.L_72 - .L_71)
	.align		4
.L_71:
        /*016c*/ 	.word	index@(_ZN7cutlass13device_kernelIN5flash19enable_sm80_to_sm89INS1_16FlashAttnFwdSm80INS1_25CollectiveMainloopFwdSm80ILi8ELi1ELb1EN4cute5tupleIJNS5_1CILi128EEENS7_ILi96EEES8_EEELi128ENS_6half_tEfNS_4arch4Sm80ELb0ELb1ELb1ELb1ELb0ELb1ELb1ELb1EEENS1_21CollectiveEpilogueFwdINS6_IJS8_S8_S9_EEENS6_IJNS7_ILi1EEESH_SH_EEESB_SD_Li256ELb1ELb1ELb1ELb0EEENS1_36VarlenDynamicPersistentTileSchedulerILi128ELi96ELi256ELi256ELb1ELb1ELb0ELb1ELb0ELb1EEEEEEEEEvNT_6ParamsE)
        /*0170*/ 	.word	0x00000004


	//----- nvinfo : EIATTR_FRAME_SIZE
	.align		4
.L_72:
        /*0174*/ 	.byte	0x04, 0x11
        /*0176*/ 	.short	(.L_74 - .L_73)
	.align		4
.L_73:
        /*0178*/ 	.word	index@(_ZN7cutlass13device_kernelIN5flash19enable_sm80_to_sm89INS1_16FlashAttnFwdSm80INS1_25CollectiveMainloopFwdSm80ILi8ELi1ELb1EN4cute5tupleIJNS5_1CILi128EEENS7_ILi96EEES8_EEELi128ENS_6half_tEfNS_4arch4Sm80ELb0ELb1ELb1ELb1ELb0ELb1ELb1ELb1EEENS1_21CollectiveEpilogueFwdINS6_IJS8_S8_S9_EEENS6_IJNS7_ILi1EEESH_SH_EEESB_SD_Li256ELb1ELb1ELb1ELb0EEENS1_36VarlenDynamicPersistentTileSchedulerILi128ELi96ELi256ELi256ELb1ELb1ELb0ELb1ELb0ELb1EEEEEEEEEvNT_6ParamsE)
        /*017c*/ 	.word	0x00000000


	//----- nvinfo : EIATTR_REGCOUNT
	.align		4
.L_74:
        /*0180*/ 	.byte	0x04, 0x2f
        /*0182*/ 	.short	(.L_76 - .L_75)
	.align		4
.L_75:
        /*0184*/ 	.word	index@(_ZN7cutlass13device_kernelIN5flash19enable_sm80_to_sm89INS1_16FlashAttnFwdSm80INS1_25CollectiveMainloopFwdSm80ILi8ELi1ELb1EN4cute5tupleIJNS5_1CILi128EEENS7_ILi96EEES8_EEELi128ENS_6half_tEfNS_4arch4Sm80ELb0ELb1ELb1ELb1ELb0ELb0ELb1ELb1EEENS1_21CollectiveEpilogueFwdINS6_IJS8_S8_S9_EEENS6_IJNS7_ILi1EEESH_SH_EEESB_SD_Li256ELb1ELb1ELb1ELb0EEENS1_36VarlenDynamicPersistentTileSchedulerILi128ELi96ELi256ELi256ELb1ELb1ELb0ELb1ELb0ELb1EEEEEEEEEvNT_6ParamsE)
        /*0188*/ 	.word	0x00000004


	//----- nvinfo : EIATTR_FRAME_SIZE
	.align		4
.L_76:
        /*018c*/ 	.byte	0x04, 0x11
        /*018e*/ 	.short	(.L_78 - .L_77)
	.align		4
.L_77:
        /*0190*/ 	.word	index@(_ZN7cutlass13device_kernelIN5flash19enable_sm80_to_sm89INS1_16FlashAttnFwdSm80INS1_25CollectiveMainloopFwdSm80ILi8ELi1ELb1EN4cute5tupleIJNS5_1CILi128EEENS7_ILi96EEES8_EEELi128ENS_6half_tEfNS_4arch4Sm80ELb0ELb1ELb1ELb1ELb0ELb0ELb1ELb1EEENS1_21CollectiveEpilogueFwdINS6_IJS8_S8_S9_EEENS6_IJNS7_ILi1EEESH_SH_EEESB_SD_Li256ELb1ELb1ELb1ELb0EEENS1_36VarlenDynamicPersistentTileSchedulerILi128ELi96ELi256ELi256ELb1ELb1ELb0ELb1ELb0ELb1EEEEEEEEEvNT_6ParamsE)
        /*0194*/ 	.word	0x00000000


	//----- nvinfo : EIATTR_REGCOUNT
	.align		4
.L_78:
        /*0198*/ 	.byte	0x04, 0x2f
        /*019a*/ 	.short	(.L_80 - .L_79)
	.align		4
.L_79:
        /*019c*/ 	.word	index@(_ZN7cutlass13device_kernelIN5flash19enable_sm80_to_sm89INS1_16FlashAttnFwdSm80INS1_25CollectiveMainloopFwdSm80ILi4ELi1ELb0EN4cute5tupleIJNS5_1CILi128EEENS7_ILi48EEES8_EEELi128ENS_6half_tEfNS_4arch4Sm80ELb0ELb1ELb1ELb0ELb0ELb0ELb1ELb1EEENS1_21CollectiveEpilogueFwdINS6_IJS8_S8_S9_EEENS6_IJNS7_ILi1EEESH_SH_EEESB_SD_Li128ELb0ELb1ELb1ELb0EEENS1_19SingleTileSchedulerILb0ELb1ELb1ELi128EEEEEEEEEvNT_6ParamsE)
        /*01a0*/ 	.word	0x00000004


	//----- nvinfo : EIATTR_FRAME_SIZE
	.align		4
.L_80:
        /*01a4*/ 	.byte	0x04, 0x11
        /*01a6*/ 	.short	(.L_82 - .L_81)
	.align		4
.L_81:
        /*01a8*/ 	.word	index@(_ZN7cutlass13device_kernelIN5flash19enable_sm80_to_sm89INS1_16FlashAttnFwdSm80INS1_25CollectiveMainloopFwdSm80ILi4ELi1ELb0EN4cute5tupleIJNS5_1CILi128EEENS7_ILi48EEES8_EEELi128ENS_6half_tEfNS_4arch4Sm80ELb0ELb1ELb1ELb0ELb0ELb0ELb1ELb1EEENS1_21CollectiveEpilogueFwdINS6_IJS8_S8_S9_EEENS6_IJNS7_ILi1EEESH_SH_EEESB_SD_Li128ELb0ELb1ELb1ELb0EEENS1_19SingleTileSchedulerILb0ELb1ELb1ELi128EEEEEEEEEvNT_6ParamsE)
        /*01ac*/ 	.word	0x00000000


	//----- nvinfo : EIATTR_REGCOUNT
	.align		4
.L_82:
        /*01b0*/ 	.byte	0x04, 0x2f
        /*01b2*/ 	.short	(.L_84 - .L_83)
	.align		4
.L_83:
        /*01b4*/ 	.word	index@(_ZN7cutlass13device_kernelIN5flash19enable_sm80_to_sm89INS1_16FlashAttnFwdSm80INS1_25CollectiveMainloopFwdSm80ILi8ELi1ELb1EN4cute5tupleIJNS5_1CILi128EEENS7_ILi112EEES8_EEELi128ENS_6half_tEfNS_4arch4Sm80ELb0ELb0ELb1ELb1ELb0ELb1ELb1ELb1EEENS1_21CollectiveEpilogueFwdINS6_IJS8_S8_S9_EEENS6_IJNS7_ILi1EEESH_SH_EEESB_SD_Li256ELb1ELb1ELb1ELb0EEENS1_36VarlenDynamicPersistentTileSchedulerILi128ELi112ELi256ELi256ELb1ELb1ELb0ELb0ELb1ELb1EEEEEEEEEvNT_6ParamsE)
        /*01b8*/ 	.word	0x00000004


	//----- nvinfo : EIATTR_FRAME_SIZE
	.align		4
.L_84:
        /*01bc*/ 	.byte	0x04, 0x11
        /*01be*/ 	.short	(.L_86 - .L_85)
	.align		4
.L_85:
        /*01c0*/ 	.word	index@(_ZN7cutlass13device_kernelIN5flash19enable_sm80_to_sm89INS1_16FlashAttnFwdSm80INS1_25CollectiveMainloopFwdSm80ILi8ELi1ELb1EN4cute5tupleIJNS5_1CILi128EEENS7_ILi112EEES8_EEELi128ENS_6half_tEfNS_4arch4Sm80ELb0ELb0ELb1ELb1ELb0ELb1ELb1ELb1EEENS1_21CollectiveEpilogueFwdINS6_IJS8_S8_S9_EEENS6_IJNS7_ILi1EEESH_SH_EEESB_SD_Li256ELb1ELb1ELb1ELb0EEENS1_36VarlenDynamicPersistentTileSchedulerILi128ELi112ELi256ELi256ELb1ELb1ELb0ELb0ELb1ELb1EEEEEEEEEvNT_6ParamsE)
        /*01c4*/ 	.word	0x00000000


	//----- nvinfo : EIATTR_REGCOUNT
	.align		4
.L_86:
        /*01c8*/ 	.byte	0x04, 0x2f
        /*01ca*/ 	.short	(.L_88 - .L_87)
	.align		4
.L_87:
        /*01cc*/ 	.word	index@(_ZN7cutlass13device_kernelIN5flash19enable_sm80_to_sm89INS1_16FlashAttnFwdSm80INS1_25CollectiveMainloopFwdSm80ILi8ELi1ELb1EN4cute5tupleIJNS5_1CILi128EEENS7_ILi112EEES8_EEELi128ENS_6half_tEfNS_4arch4Sm80ELb0ELb0ELb1ELb1ELb0ELb0ELb1ELb1EEENS1_21CollectiveEpilogueFwdINS6_IJS8_S8_S9_EEENS6_IJNS7_ILi1EEESH_SH_EEESB_SD_Li256ELb1ELb1ELb1ELb0EEENS1_36VarlenDynamicPersistentTileSchedulerILi128ELi112ELi256ELi256ELb1ELb1ELb0ELb0ELb1ELb1EEEEEEEEEvNT_6ParamsE)
        /*01d0*/ 	.word	0x00000004


	//----- nvinfo : EIATTR_FRAME_SIZE
	.align		4
.L_88:
        /*01d4*/ 	.byte	0x04, 0x11
        /*01d6*/ 	.short	(.L_90 - .L_89)
	.align		4
.L_89:
        /*01d8*/ 	.word	index@(_ZN7cutlass13device_kernelIN5flash19enable_sm80_to_sm89INS1_16FlashAttnFwdSm80INS1_25CollectiveMainloopFwdSm80ILi8ELi1ELb1EN4cute5tupleIJNS5_1CILi128EEENS7_ILi112EEES8_EEELi128ENS_6half_tEfNS_4arch4Sm80ELb0ELb0ELb1ELb1ELb0ELb0ELb1ELb1EEENS1_21CollectiveEpilogueFwdINS6_IJS8_S8_S9_EEENS6_IJNS7_ILi1EEESH_SH_EEESB_SD_Li256ELb1ELb1ELb1ELb0EEENS1_36VarlenDynamicPersistentTileSchedulerILi128ELi112ELi256ELi256ELb1ELb1ELb0ELb0ELb1ELb1EEEEEEEEEvNT_6ParamsE)
        /*01dc*/ 	.word	0x00000000


	//----- nvinfo : EIATTR_REGCOUNT
	.align		4
.L_90:
        /*01e0*/ 	.byte	0x04, 0x2f
        /*01e2*/ 	.short	(.L_92 - .L_91)
	.align		4
.L_91:
        /*01e4*/ 	.word	index@(_ZN7cutlass13device_kernelIN5flash19enable_sm80_to_sm89INS1_16FlashAttnFwdSm80INS1_25CollectiveMainloopFwdSm80ILi4ELi1ELb0EN4cute5tupleIJNS5_1CILi128EEENS7_ILi64EEES8_EEELi128ENS_6half_tEfNS_4arch4Sm80ELb0ELb0ELb1ELb0ELb0ELb0ELb1ELb1EEENS1_21CollectiveEpilogueFwdINS6_IJS8_S8_S9_EEENS6_IJNS7_ILi1EEESH_SH_EEESB_SD_Li128ELb0ELb1ELb1ELb0EEENS1_19SingleTileSchedulerILb0ELb1ELb1ELi128EEEEEEEEEvNT_6ParamsE)
        /*01e8*/ 	.word	0x00000004


	//----- nvinfo : EIATTR_FRAME_SIZE
	.align		4
.L_92:
        /*01ec*/ 	.byte	0x04, 0x11
        /*01ee*/ 	.short	(.L_94 - .L_93)
	.align		4
.L_93:
        /*01f0*/ 	.word	index@(_ZN7cutlass13device_kernelIN5flash19enable_sm80_to_sm89INS1_16FlashAttnFwdSm80INS1_25CollectiveMainloopFwdSm80ILi4ELi1ELb0EN4cute5tupleIJNS5_1CILi128EEENS7_ILi64EEES8_EEELi128ENS_6half_tEfNS_4arch4Sm80ELb0ELb0ELb1ELb0ELb0ELb0ELb1ELb1EEENS1_21CollectiveEpilogueFwdINS6_IJS8_S8_S9_EEENS6_IJNS7_ILi1EEESH_SH_EEESB_SD_Li128ELb0ELb1ELb1ELb0EEENS1_19SingleTileSchedulerILb0ELb1ELb1ELi128EEEEEEEEEvNT_6ParamsE)
        /*01f4*/ 	.word	0x00000000


	//----- nvinfo : EIATTR_REGCOUNT
	.align		4
.L_94:
        /*01f8*/ 	.byte	0x04, 0x2f
        /*01fa*/ 	.short	(.L_96 - .L_95)
	.align		4
.L_95:
        /*01fc*/ 	.word	index@(_ZN7cutlass13device_kernelIN5flash19enable_sm80_to_sm89INS1_16FlashAttnFwdSm80INS1_25CollectiveMainloopFwdSm80ILi8ELi1ELb1EN4cute5tupleIJNS5_1CILi128EEES8_S8_EEELi128ENS_6half_tEfNS_4arch4Sm80ELb1ELb0ELb1ELb0ELb0ELb0ELb1ELb1EEENS1_21CollectiveEpilogueFwdIS9_NS6_IJNS7_ILi1EEESF_SF_EEESA_SC_Li256ELb0ELb1ELb1ELb0EEENS1_30DynamicPersistentTileSchedulerILi256ELi256ELb1ELb1ELb0EEEEEEEEEvNT_6ParamsE)
        /*0200*/ 	.word	0x00000004


	//----- nvinfo : EIATTR_FRAME_SIZE
	.align		4
.L_96:
        /*0204*/ 	.byte	0x04, 0x11
        /*0206*/ 	.short	(.L_98 - .L_97)
	.align		4
.L_97:
        /*0208*/ 	.word	index@(_ZN7cutlass13device_kernelIN5flash19enable_sm80_to_sm89INS1_16FlashAttnFwdSm80INS1_25CollectiveMainloopFwdSm80ILi8ELi1ELb1EN4cute5tupleIJNS5_1CILi128EEES8_S8_EEELi128ENS_6half_tEfNS_4arch4Sm80ELb1ELb0ELb1ELb0ELb0ELb0ELb1ELb1EEENS1_21CollectiveEpilogueFwdIS9_NS6_IJNS7_ILi1EEESF_SF_EEESA_SC_Li256ELb0ELb1ELb1ELb0EEENS1_30DynamicPersistentTileSchedulerILi256ELi256ELb1ELb1ELb0EEEEEEEEEvNT_6ParamsE)
        /*020c*/ 	.word	0x00000000


	//----- nvinfo : EIATTR_REGCOUNT
	.align		4
.L_98:
        /*0210*/ 	.byte	0x04, 0x2f
        /*0212*/ 	.short	(.L_100 - .L_99)
	.align		4
.L_99:
        /*0214*/ 	.word	index@(_ZN7cutlass13device_kernelIN5flash19enable_sm80_to_sm89INS1_16FlashAttnFwdSm80INS1_25CollectiveMainloopFwdSm80ILi8ELi1ELb1EN4cute5tupleIJNS5_1CILi128EEENS7_ILi96EEES8_EEELi128ENS_6half_tEfNS_4arch4Sm80ELb0ELb1ELb1ELb0ELb0ELb0ELb1ELb1EEENS1_21CollectiveEpilogueFwdINS6_IJS8_S8_S9_EEENS6_IJNS7_ILi1EEESH_SH_EEESB_SD_Li256ELb0ELb1ELb1ELb0EEENS1_19SingleTileSchedulerILb0ELb1ELb1ELi128EEEEEEEEEvNT_6ParamsE)
        /*0218*/ 	.word	0x00000004


	//----- nvinfo : EIATTR_FRAME_SIZE
	.align		4
.L_100:
        /*021c*/ 	.byte	0x04, 0x11
        /*021e*/ 	.short	(.L_102 - .L_101)
	.align		4
.L_101:
        /*0220*/ 	.word	index@(_ZN7cutlass13device_kernelIN5flash19enable_sm80_to_sm89INS1_16FlashAttnFwdSm80INS1_25CollectiveMainloopFwdSm80ILi8ELi1ELb1EN4cute5tupleIJNS5_1CILi128EEENS7_ILi96EEES8_EEELi128ENS_6half_tEfNS_4arch4Sm80ELb0ELb1ELb1ELb0ELb0ELb0ELb1ELb1EEENS1_21CollectiveEpilogueFwdINS6_IJS8_S8_S9_EEENS6_IJNS7_ILi1EEESH_SH_EEESB_SD_Li256ELb0ELb1ELb1ELb0EEENS1_19SingleTileSchedulerILb0ELb1ELb1ELi128EEEEEEEEEvNT_6ParamsE)
        /*0224*/ 	.word	0x00000000


	//----- nvinfo : EIATTR_REGCOUNT
	.align		4
.L_102:
        /*0228*/ 	.byte	0x04, 0x2f
        /*022a*/ 	.short	(.L_104 - .L_103)
	.align		4
.L_103:
        /*022c*/ 	.word	index@(_ZN7cutlass13device_kernelIN5flash19enable_sm80_to_sm89INS1_16FlashAttnFwdSm80INS1_25CollectiveMainloopFwdSm80ILi8ELi1ELb1EN4cute5tupleIJNS5_1CILi128EEES8_S8_EEELi128ENS_6half_tEfNS_4arch4Sm80ELb0ELb0ELb1ELb0ELb0ELb0ELb1ELb1EEENS1_21CollectiveEpilogueFwdIS9_NS6_IJNS7_ILi1EEESF_SF_EEESA_SC_Li256ELb0ELb1ELb1ELb0EEENS1_19SingleTileSchedulerILb0ELb1ELb1ELi128EEEEEEEEEvNT_6ParamsE)
        /*0230*/ 	.word	0x00000004


	//----- nvinfo : EIATTR_FRAME_SIZE
	.align		4
.L_104:
        /*0234*/ 	.byte	0x04, 0x11
        /*0236*/ 	.short	(.L_106 - .L_105)
	.align		4
.L_105:
        /*0238*/ 	.word	index@(_ZN7cutlass13device_kernelIN5flash19enable_sm80_to_sm89INS1_16FlashAttnFwdSm80INS1_25CollectiveMainloopFwdSm80ILi8ELi1ELb1EN4cute5tupleIJNS5_1CILi128EEES8_S8_EEELi128ENS_6half_tEfNS_4arch4Sm80ELb0ELb0ELb1ELb0ELb0ELb0ELb1ELb1EEENS1_21CollectiveEpilogueFwdIS9_NS6_IJNS7_ILi1EEESF_SF_EEESA_SC_Li256ELb0ELb1ELb1ELb0EEENS1_19SingleTileSchedulerILb0ELb1ELb1ELi128EEEEEEEEEvNT_6ParamsE)
        /*023c*/ 	.word	0x00000000


	//----- nvinfo : EIATTR_MIN_STACK_SIZE
	.align		4
.L_106:
        /*0240*/ 	.byte	0x04, 0x12
        /*0242*/ 	.short	(.L_108 - .L_107)
	.align		4
.L_107:
        /*0244*/ 	.word	index@(_ZN7cutlass13device_kernelIN5flash19enable_sm80_to_sm89INS1_16FlashAttnFwdSm80INS1_25CollectiveMainloopFwdSm80ILi8ELi1ELb1EN4cute5tupleIJNS5_1CILi128EEES8_S8_EEELi128ENS_6half_tEfNS_4arch4Sm80ELb0ELb0ELb1ELb0ELb0ELb0ELb1ELb1EEENS1_21CollectiveEpilogueFwdIS9_NS6_IJNS7_ILi1EEESF_SF_EEESA_SC_Li256ELb0ELb1ELb1ELb0EEENS1_19SingleTileSchedulerILb0ELb1ELb1ELi128EEEEEEEEEvNT_6ParamsE)
        /*0248*/ 	.word	0x00000000


	//----- nvinfo : EIATTR_MIN_STACK_SIZE
	.align		4
.L_108:
        /*024c*/ 	.byte	0x04, 0x12
        /*024e*/ 	.short	(.L_110 - .L_109)
	.align		4
.L_109:
        /*0250*/ 	.word	index@(_ZN7cutlass13device_kernelIN5flash19enable_sm80_to_sm89INS1_16FlashAttnFwdSm80INS1_25CollectiveMainloopFwdSm80ILi8ELi1ELb1EN4cute5tupleIJNS5_1CILi128EEENS7_ILi96EEES8_EEELi128ENS_6half_tEfNS_4arch4Sm80ELb0ELb1ELb1ELb0ELb0ELb0ELb1ELb1EEENS1_21CollectiveEpilogueFwdINS6_IJS8_S8_S9_EEENS6_IJNS7_ILi1EEESH_SH_EEESB_SD_Li256ELb0ELb1ELb1ELb0EEENS1_19SingleTileSchedulerILb0ELb1ELb1ELi128EEEEEEEEEvNT_6ParamsE)
        /*0254*/ 	.word	0x00000000


	//----- nvinfo : EIATTR_MIN_STACK_SIZE
	.align		4
.L_110:
        /*0258*/ 	.byte	0x04, 0x12
        /*025a*/ 	.short	(.L_112 - .L_111)
	.align		4
.L_111:
        /*025c*/ 	.word	index@(_ZN7cutlass13device_kernelIN5flash19enable_sm80_to_sm89INS1_16FlashAttnFwdSm80INS1_25CollectiveMainloopFwdSm80ILi8ELi1ELb1EN4cute5tupleIJNS5_1CILi128EEES8_S8_EEELi128ENS_6half_tEfNS_4arch4Sm80ELb1ELb0ELb1ELb0ELb0ELb0ELb1ELb1EEENS1_21CollectiveEpilogueFwdIS9_NS6_IJNS7_ILi1EEESF_SF_EEESA_SC_Li256ELb0ELb1ELb1ELb0EEENS1_30DynamicPersistentTileSchedulerILi256ELi256ELb1ELb1ELb0EEEEEEEEEvNT_6ParamsE)
        /*0260*/ 	.word	0x00000000


	//----- nvinfo : EIATTR_MIN_STACK_SIZE
	.align		4
.L_112:
        /*0264*/ 	.byte	0x04, 0x12
        /*0266*/ 	.short	(.L_114 - .L_113)
	.align		4
.L_113:
        /*0268*/ 	.word	index@(_ZN7cutlass13device_kernelIN5flash19enable_sm80_to_sm89INS1_16FlashAttnFwdSm80INS1_25CollectiveMainloopFwdSm80ILi4ELi1ELb0EN4cute5tupleIJNS5_1CILi128EEENS7_ILi64EEES8_EEELi128ENS_6half_tEfNS_4arch4Sm80ELb0ELb0ELb1ELb0ELb0ELb0ELb1ELb1EEENS1_21CollectiveEpilogueFwdINS6_IJS8_S8_S9_EEENS6_IJNS7_ILi1EEESH_SH_EEESB_SD_Li128ELb0ELb1ELb1ELb0EEENS1_19SingleTileSchedulerILb0ELb1ELb1ELi128EEEEEEEEEvNT_6ParamsE)
        /*026c*/ 	.word	0x00000000


	//----- nvinfo : EIATTR_MIN_STACK_SIZE
	.align		4
.L_114:
        /*0270*/ 	.byte	0x04, 0x12
        /*0272*/ 	.short	(.L_116 - .L_115)
	.align		4
.L_115:
        /*0274*/ 	.word	index@(_ZN7cutlass13device_kernelIN5flash19enable_sm80_to_sm89INS1_16FlashAttnFwdSm80INS1_25CollectiveMainloopFwdSm80ILi8ELi1ELb1EN4cute5tupleIJNS5_1CILi128EEENS7_ILi112EEES8_EEELi128ENS_6half_tEfNS_4arch4Sm80ELb0ELb0ELb1ELb1ELb0ELb0ELb1ELb1EEENS1_21CollectiveEpilogueFwdINS6_IJS8_S8_S9_EEENS6_IJNS7_ILi1EEESH_SH_EEESB_SD_Li256ELb1ELb1ELb1ELb0EEENS1_36VarlenDynamicPersistentTileSchedulerILi128ELi112ELi256ELi256ELb1ELb1ELb0ELb0ELb1ELb1EEEEEEEEEvNT_6ParamsE)
        /*0278*/ 	.word	0x00000000


	//----- nvinfo : EIATTR_MIN_STACK_SIZE
	.align		4
.L_116:
        /*027c*/ 	.byte	0x04, 0x12
        /*027e*/ 	.short	(.L_118 - .L_117)
	.align		4
.L_117:
        /*0280*/ 	.word	index@(_ZN7cutlass13device_kernelIN5flash19enable_sm80_to_sm89INS1_16FlashAttnFwdSm80INS1_25CollectiveMainloopFwdSm80ILi8ELi1ELb1EN4cute5tupleIJNS5_1CILi128EEENS7_ILi112EEES8_EEELi128ENS_6half_tEfNS_4arch4Sm80ELb0ELb0ELb1ELb1ELb0ELb1ELb1ELb1EEENS1_21CollectiveEpilogueFwdINS6_IJS8_S8_S9_EEENS6_IJNS7_ILi1EEESH_SH_EEESB_SD_Li256ELb1ELb1ELb1ELb0EEENS1_36VarlenDynamicPersistentTileSchedulerILi128ELi112ELi256ELi256ELb1ELb1ELb0ELb0ELb1ELb1EEEEEEEEEvNT_6ParamsE)
        /*0284*/ 	.word	0x00000000


	//----- nvinfo : EIATTR_MIN_STACK_SIZE
	.align		4
.L_118:
        /*0288*/ 	.byte	0x04, 0x12
        /*028a*/ 	.short	(.L_120 - .L_119)
	.align		4
.L_119:
        /*028c*/ 	.word	index@(_ZN7cutlass13device_kernelIN5flash19enable_sm80_to_sm89INS1_16FlashAttnFwdSm80INS1_25CollectiveMainloopFwdSm80ILi4ELi1ELb0EN4cute5tupleIJNS5_1CILi128EEENS7_ILi48EEES8_EEELi128ENS_6half_tEfNS_4arch4Sm80ELb0ELb1ELb1ELb0ELb0ELb0ELb1ELb1EEENS1_21CollectiveEpilogueFwdINS6_IJS8_S8_S9_EEENS6_IJNS7_ILi1EEESH_SH_EEESB_SD_Li128ELb0ELb1ELb1ELb0EEENS1_19SingleTileSchedulerILb0ELb1ELb1ELi128EEEEEEEEEvNT_6ParamsE)
        /*0290*/ 	.word	0x00000000


	//----- nvinfo : EIATTR_MIN_STACK_SIZE
	.align		4
.L_120:
        /*0294*/ 	.byte	0x04, 0x12
        /*0296*/ 	.short	(.L_122 - .L_121)
	.align		4
.L_121:
        /*0298*/ 	.word	index@(_ZN7cutlass13device_kernelIN5flash19enable_sm80_to_sm89INS1_16FlashAttnFwdSm80INS1_25CollectiveMainloopFwdSm80ILi8ELi1ELb1EN4cute5tupleIJNS5_1CILi128EEENS7_ILi96EEES8_EEELi128ENS_6half_tEfNS_4arch4Sm80ELb0ELb1ELb1ELb1ELb0ELb0ELb1ELb1EEENS1_21CollectiveEpilogueFwdINS6_IJS8_S8_S9_EEENS6_IJNS7_ILi1EEESH_SH_EEESB_SD_Li256ELb1ELb1ELb1ELb0EEENS1_36VarlenDynamicPersistentTileSchedulerILi128ELi96ELi256ELi256ELb1ELb1ELb0ELb1ELb0ELb1EEEEEEEEEvNT_6ParamsE)
        /*029c*/ 	.word	0x00000000


	//----- nvinfo : EIATTR_MIN_STACK_SIZE
	.align		4
.L_122:
        /*02a0*/ 	.byte	0x04, 0x12
        /*02a2*/ 	.short	(.L_124 - .L_123)
	.align		4
.L_123:
        /*02a4*/ 	.word	index@(_ZN7cutlass13device_kernelIN5flash19enable_sm80_to_sm89INS1_16FlashAttnFwdSm80INS1_25CollectiveMainloopFwdSm80ILi8ELi1ELb1EN4cute5tupleIJNS5_1CILi128EEENS7_ILi96EEES8_EEELi128ENS_6half_tEfNS_4arch4Sm80ELb0ELb1ELb1ELb1ELb0ELb1ELb1ELb1EEENS1_21CollectiveEpilogueFwdINS6_IJS8_S8_S9_EEENS6_IJNS7_ILi1EEESH_SH_EEESB_SD_Li256ELb1ELb1ELb1ELb0EEENS1_36VarlenDynamicPersistentTileSchedulerILi128ELi96ELi256ELi256ELb1ELb1ELb0ELb1ELb0ELb1EEEEEEEEEvNT_6ParamsE)
        /*02a8*/ 	.word	0x00000000


	//----- nvinfo : EIATTR_MIN_STACK_SIZE
	.align		4
.L_124:
        /*02ac*/ 	.byte	0x04, 0x12
        /*02ae*/ 	.short	(.L_126 - .L_125)
	.align		4
.L_125:
        /*02b0*/ 	.word	index@(_ZN7cutlass13device_kernelIN5flash19enable_sm80_to_sm89INS1_16FlashAttnFwdSm80INS1_25CollectiveMainloopFwdSm80ILi4ELi1ELb0EN4cute5tupleIJNS5_1CILi128EEENS7_ILi64EEES8_EEELi128ENS_6half_tEfNS_4arch4Sm80ELb1ELb0ELb1ELb0ELb0ELb0ELb1ELb1EEENS1_21CollectiveEpilogueFwdINS6_IJS8_S8_S9_EEENS6_IJNS7_ILi1EEESH_SH_EEESB_SD_Li128ELb0ELb1ELb1ELb0EEENS1_30DynamicPersistentTileSchedulerILi128ELi128ELb1ELb1ELb0EEEEEEEEEvNT_6ParamsE)
        /*02b4*/ 	.word	0x00000000


	//----- nvinfo : EIATTR_MIN_STACK_SIZE
	.align		4
.L_126:
        /*02b8*/ 	.byte	0x04, 0x12
        /*02ba*/ 	.short	(.L_128 - .L_127)
	.align		4
.L_127:
        /*02bc*/ 	.word	index@(_ZN7cutlass13device_kernelIN5flash19enable_sm80_to_sm89INS1_16FlashAttnFwdSm80INS1_25CollectiveMainloopFwdSm80ILi8ELi1ELb1EN4cute5tupleIJNS5_1CILi128EEENS7_ILi112EEES8_EEELi128ENS_6half_tEfNS_4arch4Sm80ELb1ELb0ELb1ELb1ELb0ELb0ELb1ELb1EEENS1_21CollectiveEpilogueFwdINS6_IJS8_S8_S9_EEENS6_IJNS7_ILi1EEESH_SH_EEESB_SD_Li256ELb1ELb1ELb1ELb0EEENS1_36VarlenDynamicPersistentTileSchedulerILi128ELi112ELi256ELi256ELb1ELb1ELb0ELb1ELb1ELb1EEEEEEEEEvNT_6ParamsE)
        /*02c0*/ 	.word	0x00000000


	//----- nvinfo : EIATTR_MIN_STACK_SIZE
	.align		4
.L_128:
        /*02c4*/ 	.byte	0x04, 0x12
        /*02c6*/ 	.short	(.L_130 - .L_129)
	.align		4
.L_129:
        /*02c8*/ 	.word	index@(_ZN7cutlass13device_kernelIN5flash19enable_sm80_to_sm89INS1_16FlashAttnFwdSm80INS1_25CollectiveMainloopFwdSm80ILi8ELi1ELb1EN4cute5tupleIJNS5_1CILi128EEENS7_ILi112EEES8_EEELi128ENS_6half_tEfNS_4arch4Sm80ELb1ELb0ELb1ELb1ELb0ELb1ELb1ELb1EEENS1_21CollectiveEpilogueFwdINS6_IJS8_S8_S9_EEENS6_IJNS7_ILi1EEESH_SH_EEESB_SD_Li256ELb1ELb1ELb1ELb0EEENS1_36VarlenDynamicPersistentTileSchedulerILi128ELi112ELi256ELi256ELb1ELb1ELb0ELb1ELb1ELb1EEEEEEEEEvNT_6ParamsE)
        /*02cc*/ 	.word	0x00000000


	//----- nvinfo : EIATTR_MIN_STACK_SIZE
	.align		4
.L_130:
        /*02d0*/ 	.byte	0x04, 0x12
        /*02d2*/ 	.short	(.L_132 - .L_131)
	.align		4
.L_131:
        /*02d4*/ 	.word	index@(_ZN7cutlass13device_kernelIN5flash19enable_sm80_to_sm89INS1_16FlashAttnFwdSm80INS1_25CollectiveMainloopFwdSm80ILi8ELi1ELb1EN4cute5tupleIJNS5_1CILi128EEES8_S8_EEELi128ENS_6half_tEfNS_4arch4Sm80ELb0ELb0ELb0ELb0ELb0ELb0ELb1ELb1EEENS1_21CollectiveEpilogueFwdIS9_NS6_IJNS7_ILi1EEESF_SF_EEESA_SC_Li256ELb0ELb1ELb1ELb0EEENS1_19SingleTileSchedulerILb0ELb1ELb1ELi128EEEEEEEEEvNT_6ParamsE)
        /*02d8*/ 	.word	0x00000000


	//----- nvinfo : EIATTR_MIN_STACK_SIZE
	.align		4
.L_132:
        /*02dc*/ 	.byte	0x04, 0x12
        /*02de*/ 	.short	(.L_134 - .L_133)
	.align		4
.L_133:
        /*02e0*/ 	.word	index@(_ZN7cutlass13device_kernelIN5flash19enable_sm80_to_sm89INS1_16FlashAttnFwdSm80INS1_25CollectiveMainloopFwdSm80ILi8ELi1ELb1EN4cute5tupleIJNS5_1CILi128EEENS7_ILi96EEES8_EEELi128ENS_6half_tEfNS_4arch4Sm80ELb0ELb1ELb0ELb0ELb0ELb0ELb1ELb1EEENS1_21CollectiveEpilogueFwdINS6_IJS8_S8_S9_EEENS6_IJNS7_ILi1EEESH_SH_EEESB_SD_Li256ELb0ELb1ELb1ELb0EEENS1_19SingleTileSchedulerILb0ELb1ELb1ELi128EEEEEEEEEvNT_6ParamsE)
        /*02e4*/ 	.word	0x00000000


	//----- nvinfo : EIATTR_MIN_STACK_SIZE
	.align		4
.L_134:
        /*02e8*/ 	.byte	0x04, 0x12
        /*02ea*/ 	.short	(.L_136 - .L_135)
	.align		4
.L_135:
        /*02ec*/ 	.word	index@(_ZN7cutlass13device_kernelIN5flash19enable_sm80_to_sm89INS1_16FlashAttnFwdSm80INS1_25CollectiveMainloopFwdSm80ILi8ELi1ELb1EN4cute5tupleIJNS5_1CILi128EEES8_S8_EEELi128ENS_6half_tEfNS_4arch4Sm80ELb1ELb0ELb0ELb0ELb0ELb0ELb1ELb1EEENS1_21CollectiveEpilogueFwdIS9_NS6_IJNS7_ILi1EEESF_SF_EEESA_SC_Li256ELb0ELb1ELb1ELb0EEENS1_30DynamicPersistentTileSchedulerILi256ELi256ELb1ELb1ELb0EEEEEEEEEvNT_6ParamsE)
        /*02f0*/ 	.word	0x00000000


	//----- nvinfo : EIATTR_MIN_STACK_SIZE
	.align		4
.L_136:
        /*02f4*/ 	.byte	0x04, 0x12
        /*02f6*/ 	.short	(.L_138 - .L_137)
	.align		4
.L_137:
        /*02f8*/ 	.word	index@(_ZN7cutlass13device_kernelIN5flash19enable_sm80_to_sm89INS1_16FlashAttnFwdSm80INS1_25CollectiveMainloopFwdSm80ILi4ELi1ELb0EN4cute5tupleIJNS5_1CILi128EEENS7_ILi64EEES8_EEELi128ENS_6half_tEfNS_4arch4Sm80ELb0ELb0ELb0ELb0ELb0ELb0ELb1ELb1EEENS1_21CollectiveEpilogueFwdINS6_IJS8_S8_S9_EEENS6_IJNS7_ILi1EEESH_SH_EEESB_SD_Li128ELb0ELb1ELb1ELb0EEENS1_19SingleTileSchedulerILb0ELb1ELb1ELi128EEEEEEEEEvNT_6ParamsE)
        /*02fc*/ 	.word	0x00000000


	//----- nvinfo : EIATTR_MIN_STACK_SIZE
	.align		4
.L_138:
        /*0300*/ 	.byte	0x04, 0x12
        /*0302*/ 	.short	(.L_140 - .L_139)
	.align		4
.L_139:
        /*0304*/ 	.word	index@(_ZN7cutlass13device_kernelIN5flash19enable_sm80_to_sm89INS1_16FlashAttnFwdSm80INS1_25CollectiveMainloopFwdSm80ILi8ELi1ELb1EN4cute5tupleIJNS5_1CILi128EEENS7_ILi112EEES8_EEELi128ENS_6half_tEfNS_4arch4Sm80ELb0ELb0ELb0ELb1ELb0ELb0ELb1ELb1EEENS1_21CollectiveEpilogueFwdINS6_IJS8_S8_S9_EEENS6_IJNS7_ILi1EEESH_SH_EEESB_SD_Li256ELb1ELb1ELb1ELb0EEENS1_36VarlenDynamicPersistentTileSchedulerILi128ELi112ELi256ELi256ELb1ELb1ELb0ELb0ELb1ELb1EEEEEEEEEvNT_6ParamsE)
        /*0308*/ 	.word	0x00000000


	//----- nvinfo : EIATTR_MIN_STACK_SIZE
	.align		4
.L_140:
        /*030c*/ 	.byte	0x04, 0x12
        /*030e*/ 	.short	(.L_142 - .L_141)
	.align		4
.L_141:
        /*0310*/ 	.word	index@(_ZN7cutlass13device_kernelIN5flash19enable_sm80_to_sm89INS1_16FlashAttnFwdSm80INS1_25CollectiveMainloopFwdSm80ILi8ELi1ELb1EN4cute5tupleIJNS5_1CILi128EEENS7_ILi112EEES8_EEELi128ENS_6half_tEfNS_4arch4Sm80ELb0ELb0ELb0ELb1ELb0ELb1ELb1ELb1EEENS1_21CollectiveEpilogueFwdINS6_IJS8_S8_S9_EEENS6_IJNS7_ILi1EEESH_SH_EEESB_SD_Li256ELb1ELb1ELb1ELb0EEENS1_36VarlenDynamicPersistentTileSchedulerILi128ELi112ELi256ELi256ELb1ELb1ELb0ELb0ELb1ELb1EEEEEEEEEvNT_6ParamsE)
        /*0314*/ 	.word	0x00000000


	//----- nvinfo : EIATTR_MIN_STACK_SIZE
	.align		4
.L_142:
        /*0318*/ 	.byte	0x04, 0x12
        /*031a*/ 	.short	(.L_144 - .L_143)
	.align		4
.L_143:
        /*031c*/ 	.word	index@(_ZN7cutlass13device_kernelIN5flash19enable_sm80_to_sm89INS1_16FlashAttnFwdSm80INS1_25CollectiveMainloopFwdSm80ILi4ELi1ELb0EN4cute5tupleIJNS5_1CILi128EEENS7_ILi48EEES8_EEELi128ENS_6half_tEfNS_4arch4Sm80ELb0ELb1ELb0ELb0ELb0ELb0ELb1ELb1EEENS1_21CollectiveEpilogueFwdINS6_IJS8_S8_S9_EEENS6_IJNS7_ILi1EEESH_SH_EEESB_SD_Li128ELb0ELb1ELb1ELb0EEENS1_19SingleTileSchedulerILb0ELb1ELb1ELi128EEEEEEEEEvNT_6ParamsE)
        /*0320*/ 	.word	0x00000000


	//----- nvinfo : EIATTR_MIN_STACK_SIZE
	.align		4
.L_144:
        /*0324*/ 	.byte	0x04, 0x12
        /*0326*/ 	.short	(.L_146 - .L_145)
	.align		4
.L_145:
        /*0328*/ 	.word	index@(_ZN7cutlass13device_kernelIN5flash19enable_sm80_to_sm89INS1_16FlashAttnFwdSm80INS1_25CollectiveMainloopFwdSm80ILi8ELi1ELb1EN4cute5tupleIJNS5_1CILi128EEENS7_ILi96EEES8_EEELi128ENS_6half_tEfNS_4arch4Sm80ELb0ELb1ELb0ELb1ELb0ELb0ELb1ELb1EEENS1_21CollectiveEpilogueFwdINS6_IJS8_S8_S9_EEENS6_IJNS7_ILi1EEESH_SH_EEESB_SD_Li256ELb1ELb1ELb1ELb0EEENS1_36VarlenDynamicPersistentTileSchedulerILi128ELi96ELi256ELi256ELb1ELb1ELb0ELb1ELb0ELb1EEEEEEEEEvNT_6ParamsE)
        /*032c*/ 	.word	0x00000000


	//----- nvinfo : EIATTR_MIN_STACK_SIZE
	.align		4
.L_146:
        /*0330*/ 	.byte	0x04, 0x12
        /*0332*/ 	.short	(.L_148 - .L_147)
	.align		4
.L_147:
        /*0334*/ 	.word	index@(_ZN7cutlass13device_kernelIN5flash19enable_sm80_to_sm89INS1_16FlashAttnFwdSm80INS1_25CollectiveMainloopFwdSm80ILi8ELi1ELb1EN4cute5tupleIJNS5_1CILi128EEENS7_ILi96EEES8_EEELi128ENS_6half_tEfNS_4arch4Sm80ELb0ELb1ELb0ELb1ELb0ELb1ELb1ELb1EEENS1_21CollectiveEpilogueFwdINS6_IJS8_S8_S9_EEENS6_IJNS7_ILi1EEESH_SH_EEESB_SD_Li256ELb1ELb1ELb1ELb0EEENS1_36VarlenDynamicPersistentTileSchedulerILi128ELi96ELi256ELi256ELb1ELb1ELb0ELb1ELb0ELb1EEEEEEEEEvNT_6ParamsE)
        /*0338*/ 	.word	0x00000000


	//----- nvinfo : EIATTR_MIN_STACK_SIZE
	.align		4
.L_148:
        /*033c*/ 	.byte	0x04, 0x12
        /*033e*/ 	.short	(.L_150 - .L_149)
	.align		4
.L_149:
        /*0340*/ 	.word	index@(_ZN7cutlass13device_kernelIN5flash19enable_sm80_to_sm89INS1_16FlashAttnFwdSm80INS1_25CollectiveMainloopFwdSm80ILi4ELi1ELb0EN4cute5tupleIJNS5_1CILi128EEENS7_ILi64EEES8_EEELi128ENS_6half_tEfNS_4arch4Sm80ELb1ELb0ELb0ELb0ELb0ELb0ELb1ELb1EEENS1_21CollectiveEpilogueFwdINS6_IJS8_S8_S9_EEENS6_IJNS7_ILi1EEESH_SH_EEESB_SD_Li128ELb0ELb1ELb1ELb0EEENS1_30DynamicPersistentTileSchedulerILi128ELi128ELb1ELb1ELb0EEEEEEEEEvNT_6ParamsE)
        /*0344*/ 	.word	0x00000000


	//----- nvinfo : EIATTR_MIN_STACK_SIZE
	.align		4
.L_150:
        /*0348*/ 	.byte	0x04, 0x12
        /*034a*/ 	.short	(.L_152 - .L_151)
	.align		4
.L_151:
        /*034c*/ 	.word	index@(_ZN7cutlass13device_kernelIN5flash19enable_sm80_to_sm89INS1_16FlashAttnFwdSm80INS1_25CollectiveMainloopFwdSm80ILi8ELi1ELb1EN4cute5tupleIJNS5_1CILi128EEENS7_ILi112EEES8_EEELi128ENS_6half_tEfNS_4arch4Sm80ELb1ELb0ELb0ELb1ELb0ELb0ELb1ELb1EEENS1_21CollectiveEpilogueFwdINS6_IJS8_S8_S9_EEENS6_IJNS7_ILi1EEESH_SH_EEESB_SD_Li256ELb1ELb1ELb1ELb0EEENS1_36VarlenDynamicPersistentTileSchedulerILi128ELi112ELi256ELi256ELb1ELb1ELb0ELb1ELb1ELb1EEEEEEEEEvNT_6ParamsE)
        /*0350*/ 	.word	0x00000000


	//----- nvinfo : EIATTR_MIN_STACK_SIZE
	.align		4
.L_152:
        /*0354*/ 	.byte	0x04, 0x12
        /*0356*/ 	.short	(.L_154 - .L_153)
	.align		4
.L_153:
        /*0358*/ 	.word	index@(_ZN7cutlass13device_kernelIN5flash19enable_sm80_to_sm89INS1_16FlashAttnFwdSm80INS1_25CollectiveMainloopFwdSm80ILi8ELi1ELb1EN4cute5tupleIJNS5_1CILi128EEENS7_ILi112EEES8_EEELi128ENS_6half_tEfNS_4arch4Sm80ELb1ELb0ELb0ELb1ELb0ELb1ELb1ELb1EEENS1_21CollectiveEpilogueFwdINS6_IJS8_S8_S9_EEENS6_IJNS7_ILi1EEESH_SH_EEESB_SD_Li256ELb1ELb1ELb1ELb0EEENS1_36VarlenDynamicPersistentTileSchedulerILi128ELi112ELi256ELi256ELb1ELb1ELb0ELb1ELb1ELb1EEEEEEEEEvNT_6ParamsE)
        /*035c*/ 	.word	0x00000000
.L_154:


//--------------------- .nv.compat                --------------------------
	.section	.nv.compat,"",@"SHT_CUDA_COMPAT_INFO"
	.align	4
        /*0000*/ 	.byte	0x02, 0x09, 0x01, 0x00, 0x02, 0x02, 0x01, 0x00, 0x02, 0x05, 0x05, 0x00, 0x03, 0x07, 0x01, 0x01
        /*0010*/ 	.byte	0x02, 0x03, 0x00, 0x00, 0x02, 0x06, 0x01, 0x00, 0x04, 0x0b, 0x08, 0x00, 0x09, 0x00, 0x00, 0x00
        /*0020*/ 	.byte	0x00, 0x00, 0x00, 0x00


//--------------------- .nv.info._ZN7cutlass13device_kernelIN5flash19enable_sm80_to_sm89INS1_16FlashAttnFwdSm80INS1_25CollectiveMainloopFwdSm80ILi8ELi1ELb1EN4cute5tupleIJNS5_1CILi128EEES8_S8_EEELi128ENS_6half_tEfNS_4arch4Sm80ELb0ELb0ELb1ELb0ELb0ELb0ELb1ELb1EEENS1_21CollectiveEpilogueFwdIS9_NS6_IJNS7_ILi1EEESF_SF_EEESA_SC_Li256ELb0ELb1ELb1ELb0EEENS1_19SingleTileSchedulerILb0ELb1ELb1ELi128EEEEEEEEEvNT_6ParamsE --------------------------
	.section	.nv.info._ZN7cutlass13device_kernelIN5flash19enable_sm80_to_sm89INS1_16FlashAttnFwdSm80INS1_25CollectiveMainloopFwdSm80ILi8ELi1ELb1EN4cute5tupleIJNS5_1CILi128EEES8_S8_EEELi128ENS_6half_tEfNS_4arch4Sm80ELb0ELb0ELb1ELb0ELb0ELb0ELb1ELb1EEENS1_21CollectiveEpilogueFwdIS9_NS6_IJNS7_ILi1EEESF_SF_EEESA_SC_Li256ELb0ELb1ELb1ELb0EEENS1_19SingleTileSchedulerILb0ELb1ELb1ELi128EEEEEEEEEvNT_6ParamsE,"",@"SHT_CUDA_INFO"
	.sectionflags	@""
	.align	4


	//----- nvinfo : EIATTR_CUDA_API_VERSION
	.align		4
        /*0000*/ 	.byte	0x04, 0x37
        /*0002*/ 	.short	(.L_156 - .L_155)
.L_155:
        /*0004*/ 	.word	0x00000082


	//----- nvinfo : EIATTR_KPARAM_INFO
	.align		4
.L_156:
        /*0008*/ 	.byte	0x04, 0x17
        /*000a*/ 	.short	(.L_158 - .L_157)
.L_157:
        /*000c*/ 	.word	0x00000000
        /*0010*/ 	.short	0x0000
        /*0012*/ 	.short	0x0000
        /*0014*/ 	.byte	0x00, 0xf0, 0x61, 0x10


	//----- nvinfo : EIATTR_SPARSE_MMA_MASK
	.align		4
.L_158:
        /*0018*/ 	.byte	0x03, 0x50
        /*001a*/ 	.short	0x0000


	//----- nvinfo : EIATTR_MAXREG_COUNT
	.align		4
        /*001c*/ 	.byte	0x03, 0x1b
        /*001e*/ 	.short	0x00ff


	//----- nvinfo : EIATTR_MERCURY_ISA_VERSION
	.align		4
        /*0020*/ 	.byte	0x03, 0x5f
        /*0022*/ 	.short	0x0101


	//----- nvinfo : EIATTR_VRC_CTA_INIT_COUNT
	.align		4
        /*0024*/ 	.byte	0x02, 0x4a
	.zero		1
	.zero		1


	//----- nvinfo : EIATTR_EXIT_INSTR_OFFSETS
	.align		4
        /*0028*/ 	.byte	0x04, 0x1c
        /*002a*/ 	.short	(.L_160 - .L_159)


	//   ....[0]....
.L_159:
        /*002c*/ 	.word	0x00000010


	//----- nvinfo : EIATTR_MAX_THREADS
	.align		4
.L_160:
        /*0030*/ 	.byte	0x04, 0x05
        /*0032*/ 	.short	(.L_162 - .L_161)
.L_161:
        /*0034*/ 	.word	0x00000100
        /*0038*/ 	.word	0x00000001
        /*003c*/ 	.word	0x00000001


	//----- nvinfo : EIATTR_CBANK_PARAM_SIZE
	.align		4
.L_162:
        /*0040*/ 	.byte	0x03, 0x19
        /*0042*/ 	.short	0x0418


	//----- nvinfo : EIATTR_PARAM_CBANK
	.align		4
        /*0044*/ 	.byte	0x04, 0x0a
        /*0046*/ 	.short	(.L_164 - .L_163)
	.align		4
.L_163:
        /*0048*/ 	.word	index@(.nv.constant0._ZN7cutlass13device_kernelIN5flash19enable_sm80_to_sm89INS1_16FlashAttnFwdSm80INS1_25CollectiveMainloopFwdSm80ILi8ELi1ELb1EN4cute5tupleIJNS5_1CILi128EEES8_S8_EEELi128ENS_6half_tEfNS_4arch4Sm80ELb0ELb0ELb1ELb0ELb0ELb0ELb1ELb1EEENS1_21CollectiveEpilogueFwdIS9_NS6_IJNS7_ILi1EEESF_SF_EEESA_SC_Li256ELb0ELb1ELb1ELb0EEENS1_19SingleTileSchedulerILb0ELb1ELb1ELi128EEEEEEEEEvNT_6ParamsE)
        /*004c*/ 	.short	0x0380
        /*004e*/ 	.short	0x0418


	//----- nvinfo : EIATTR_SW_WAR
	.align		4
.L_164:
        /*0050*/ 	.byte	0x04, 0x36
        /*0052*/ 	.short	(.L_166 - .L_165)
.L_165:
        /*0054*/ 	.word	0x00000008
.L_166:


//--------------------- .nv.info._ZN7cutlass13device_kernelIN5flash19enable_sm80_to_sm89INS1_16FlashAttnFwdSm80INS1_25CollectiveMainloopFwdSm80ILi8ELi1ELb1EN4cute5tupleIJNS5_1CILi128EEENS7_ILi96EEES8_EEELi128ENS_6half_tEfNS_4arch4Sm80ELb0ELb1ELb1ELb0ELb0ELb0ELb1ELb1EEENS1_21CollectiveEpilogueFwdINS6_IJS8_S8_S9_EEENS6_IJNS7_ILi1EEESH_SH_EEESB_SD_Li256ELb0ELb1ELb1ELb0EEENS1_19SingleTileSchedulerILb0ELb1ELb1ELi128EEEEEEEEEvNT_6ParamsE --------------------------
	.section	.nv.info._ZN7cutlass13device_kernelIN5flash19enable_sm80_to_sm89INS1_16FlashAttnFwdSm80INS1_25CollectiveMainloopFwdSm80ILi8ELi1ELb1EN4cute5tupleIJNS5_1CILi128EEENS7_ILi96EEES8_EEELi128ENS_6half_tEfNS_4arch4Sm80ELb0ELb1ELb1ELb0ELb0ELb0ELb1ELb1EEENS1_21CollectiveEpilogueFwdINS6_IJS8_S8_S9_EEENS6_IJNS7_ILi1EEESH_SH_EEESB_SD_Li256ELb0ELb1ELb1ELb0EEENS1_19SingleTileSchedulerILb0ELb1ELb1ELi128EEEEEEEEEvNT_6ParamsE,"",@"SHT_CUDA_INFO"
	.sectionflags	@""
	.align	4


	//----- nvinfo : EIATTR_CUDA_API_VERSION
	.align		4
        /*0000*/ 	.byte	0x04, 0x37
        /*0002*/ 	.short	(.L_168 - .L_167)
.L_167:
        /*0004*/ 	.word	0x00000082


	//----- nvinfo : EIATTR_KPARAM_INFO
	.align		4
.L_168:
        /*0008*/ 	.byte	0x04, 0x17
        /*000a*/ 	.short	(.L_170 - .L_169)
.L_169:
        /*000c*/ 	.word	0x00000000
        /*0010*/ 	.short	0x0000
        /*0012*/ 	.short	0x0000
        /*0014*/ 	.byte	0x00, 0xf0, 0x61, 0x10


	//----- nvinfo : EIATTR_SPARSE_MMA_MASK
	.align		4
.L_170:
        /*0018*/ 	.byte	0x03, 0x50
        /*001a*/ 	.short	0x0000


	//----- nvinfo : EIATTR_MAXREG_COUNT
	.align		4
        /*001c*/ 	.byte	0x03, 0x1b
        /*001e*/ 	.short	0x00ff


	//----- nvinfo : EIATTR_MERCURY_ISA_VERSION
	.align		4
        /*0020*/ 	.byte	0x03, 0x5f
        /*0022*/ 	.short	0x0101


	//----- nvinfo : EIATTR_VRC_CTA_INIT_COUNT
	.align		4
        /*0024*/ 	.byte	0x02, 0x4a
	.zero		1
	.zero		1


	//----- nvinfo : EIATTR_EXIT_INSTR_OFFSETS
	.align		4
        /*0028*/ 	.byte	0x04, 0x1c
        /*002a*/ 	.short	(.L_172 - .L_171)


	//   ....[0]....
.L_171:
        /*002c*/ 	.word	0x00000010


	//----- nvinfo : EIATTR_MAX_THREADS
	.align		4
.L_172:
        /*0030*/ 	.byte	0x04, 0x05
        /*0032*/ 	.short	(.L_174 - .L_173)
.L_173:
        /*0034*/ 	.word	0x00000100
        /*0038*/ 	.word	0x00000001
        /*003c*/ 	.word	0x00000001


	//----- nvinfo : EIATTR_CBANK_PARAM_SIZE
	.align		4
.L_174:
        /*0040*/ 	.byte	0x03, 0x19
        /*0042*/ 	.short	0x0418


	//----- nvinfo : EIATTR_PARAM_CBANK
	.align		4
        /*0044*/ 	.byte	0x04, 0x0a
        /*0046*/ 	.short	(.L_176 - .L_175)
	.align		4
.L_175:
        /*0048*/ 	.word	index@(.nv.constant0._ZN7cutlass13device_kernelIN5flash19enable_sm80_to_sm89INS1_16FlashAttnFwdSm80INS1_25CollectiveMainloopFwdSm80ILi8ELi1ELb1EN4cute5tupleIJNS5_1CILi128EEENS7_ILi96EEES8_EEELi128ENS_6half_tEfNS_4arch4Sm80ELb0ELb1ELb1ELb0ELb0ELb0ELb1ELb1EEENS1_21CollectiveEpilogueFwdINS6_IJS8_S8_S9_EEENS6_IJNS7_ILi1EEESH_SH_EEESB_SD_Li256ELb0ELb1ELb1ELb0EEENS1_19SingleTileSchedulerILb0ELb1ELb1ELi128EEEEEEEEEvNT_6ParamsE)
        /*004c*/ 	.short	0x0380
        /*004e*/ 	.short	0x0418


	//----- nvinfo : EIATTR_SW_WAR
	.align		4
.L_176:
        /*0050*/ 	.byte	0x04, 0x36
        /*0052*/ 	.short	(.L_178 - .L_177)
.L_177:
        /*0054*/ 	.word	0x00000008
.L_178:


//--------------------- .nv.info._ZN7cutlass13device_kernelIN5flash19enable_sm80_to_sm89INS1_16FlashAttnFwdSm80INS1_25CollectiveMainloopFwdSm80ILi8ELi1ELb1EN4cute5tupleIJNS5_1CILi128EEES8_S8_EEELi128ENS_6half_tEfNS_4arch4Sm80ELb1ELb0ELb1ELb0ELb0ELb0ELb1ELb1EEENS1_21CollectiveEpilogueFwdIS9_NS6_IJNS7_ILi1EEESF_SF_EEESA_SC_Li256ELb0ELb1ELb1ELb0EEENS1_30DynamicPersistentTileSchedulerILi256ELi256ELb1ELb1ELb0EEEEEEEEEvNT_6ParamsE --------------------------
	.section	.nv.info._ZN7cutlass13device_kernelIN5flash19enable_sm80_to_sm89INS1_16FlashAttnFwdSm80INS1_25CollectiveMainloopFwdSm80ILi8ELi1ELb1EN4cute5tupleIJNS5_1CILi128EEES8_S8_EEELi128ENS_6half_tEfNS_4arch4Sm80ELb1ELb0ELb1ELb0ELb0ELb0ELb1ELb1EEENS1_21CollectiveEpilogueFwdIS9_NS6_IJNS7_ILi1EEESF_SF_EEESA_SC_Li256ELb0ELb1ELb1ELb0EEENS1_30DynamicPersistentTileSchedulerILi256ELi256ELb1ELb1ELb0EEEEEEEEEvNT_6ParamsE,"",@"SHT_CUDA_INFO"
	.sectionflags	@""
	.align	4


	//----- nvinfo : EIATTR_CUDA_API_VERSION
	.align		4
        /*0000*/ 	.byte	0x04, 0x37
        /*0002*/ 	.short	(.L_180 - .L_179)
.L_179:
        /*0004*/ 	.word	0x00000082


	//----- nvinfo : EIATTR_KPARAM_INFO
	.align		4
.L_180:
        /*0008*/ 	.byte	0x04, 0x17
        /*000a*/ 	.short	(.L_182 - .L_181)
.L_181:
        /*000c*/ 	.word	0x00000000
        /*0010*/ 	.short	0x0000
        /*0012*/ 	.short	0x0000
        /*0014*/ 	.byte	0x00, 0xf0, 0xa1, 0x10


	//----- nvinfo : EIATTR_SPARSE_MMA_MASK
	.align		4
.L_182:
        /*0018*/ 	.byte	0x03, 0x50
        /*001a*/ 	.short	0x0000


	//----- nvinfo : EIATTR_MAXREG_COUNT
	.align		4
        /*001c*/ 	.byte	0x03, 0x1b
        /*001e*/ 	.short	0x00ff


	//----- nvinfo : EIATTR_MERCURY_ISA_VERSION
	.align		4
        /*0020*/ 	.byte	0x03, 0x5f
        /*0022*/ 	.short	0x0101


	//----- nvinfo : EIATTR_VRC_CTA_INIT_COUNT
	.align		4
        /*0024*/ 	.byte	0x02, 0x4a
	.zero		1
	.zero		1


	//----- nvinfo : EIATTR_EXIT_INSTR_OFFSETS
	.align		4
        /*0028*/ 	.byte	0x04, 0x1c
        /*002a*/ 	.short	(.L_184 - .L_183)


	//   ....[0]....
.L_183:
        /*002c*/ 	.word	0x00000010


	//----- nvinfo : EIATTR_MAX_THREADS
	.align		4
.L_184:
        /*0030*/ 	.byte	0x04, 0x05
        /*0032*/ 	.short	(.L_186 - .L_185)
.L_185:
        /*0034*/ 	.word	0x00000100
        /*0038*/ 	.word	0x00000001
        /*003c*/ 	.word	0x00000001


	//----- nvinfo : EIATTR_CBANK_PARAM_SIZE
	.align		4
.L_186:
        /*0040*/ 	.byte	0x03, 0x19
        /*0042*/ 	.short	0x0428


	//----- nvinfo : EIATTR_PARAM_CBANK
	.align		4
        /*0044*/ 	.byte	0x04, 0x0a
        /*0046*/ 	.short	(.L_188 - .L_187)
	.align		4
.L_187:
        /*0048*/ 	.word	index@(.nv.constant0._ZN7cutlass13device_kernelIN5flash19enable_sm80_to_sm89INS1_16FlashAttnFwdSm80INS1_25CollectiveMainloopFwdSm80ILi8ELi1ELb1EN4cute5tupleIJNS5_1CILi128EEES8_S8_EEELi128ENS_6half_tEfNS_4arch4Sm80ELb1ELb0ELb1ELb0ELb0ELb0ELb1ELb1EEENS1_21CollectiveEpilogueFwdIS9_NS6_IJNS7_ILi1EEESF_SF_EEESA_SC_Li256ELb0ELb1ELb1ELb0EEENS1_30DynamicPersistentTileSchedulerILi256ELi256ELb1ELb1ELb0EEEEEEEEEvNT_6ParamsE)
        /*004c*/ 	.short	0x0380
        /*004e*/ 	.short	0x0428


	//----- nvinfo : EIATTR_SW_WAR
	.align		4
.L_188:
        /*0050*/ 	.byte	0x04, 0x36
        /*0052*/ 	.short	(.L_190 - .L_189)
.L_189:
        /*0054*/ 	.word	0x00000008
.L_190:


//--------------------- .nv.info._ZN7cutlass13device_kernelIN5flash19enable_sm80_to_sm89INS1_16FlashAttnFwdSm80INS1_25CollectiveMainloopFwdSm80ILi4ELi1ELb0EN4cute5tupleIJNS5_1CILi128EEENS7_ILi64EEES8_EEELi128ENS_6half_tEfNS_4arch4Sm80ELb0ELb0ELb1ELb0ELb0ELb0ELb1ELb1EEENS1_21CollectiveEpilogueFwdINS6_IJS8_S8_S9_EEENS6_IJNS7_ILi1EEESH_SH_EEESB_SD_Li128ELb0ELb1ELb1ELb0EEENS1_19SingleTileSchedulerILb0ELb1ELb1ELi128EEEEEEEEEvNT_6ParamsE --------------------------
	.section	.nv.info._ZN7cutlass13device_kernelIN5flash19enable_sm80_to_sm89INS1_16FlashAttnFwdSm80INS1_25CollectiveMainloopFwdSm80ILi4ELi1ELb0EN4cute5tupleIJNS5_1CILi128EEENS7_ILi64EEES8_EEELi128ENS_6half_tEfNS_4arch4Sm80ELb0ELb0ELb1ELb0ELb0ELb0ELb1ELb1EEENS1_21CollectiveEpilogueFwdINS6_IJS8_S8_S9_EEENS6_IJNS7_ILi1EEESH_SH_EEESB_SD_Li128ELb0ELb1ELb1ELb0EEENS1_19SingleTileSchedulerILb0ELb1ELb1ELi128EEEEEEEEEvNT_6ParamsE,"",@"SHT_CUDA_INFO"
	.sectionflags	@""
	.align	4


	//----- nvinfo : EIATTR_CUDA_API_VERSION
	.align		4
        /*0000*/ 	.byte	0x04, 0x37
        /*0002*/ 	.short	(.L_192 - .L_191)
.L_191:
        /*0004*/ 	.word	0x00000082


	//----- nvinfo : EIATTR_KPARAM_INFO
	.align		4
.L_192:
        /*0008*/ 	.byte	0x04, 0x17
        /*000a*/ 	.short	(.L_194 - .L_193)
.L_193:
        /*000c*/ 	.word	0x00000000
        /*0010*/ 	.short	0x0000
        /*0012*/ 	.short	0x0000
        /*0014*/ 	.byte	0x00, 0xf0, 0x61, 0x10


	//----- nvinfo : EIATTR_SPARSE_MMA_MASK
	.align		4
.L_194:
        /*0018*/ 	.byte	0x03, 0x50
        /*001a*/ 	.short	0x0000


	//----- nvinfo : EIATTR_MAXREG_COUNT
	.align		4
        /*001c*/ 	.byte	0x03, 0x1b
        /*001e*/ 	.short	0x00ff


	//----- nvinfo : EIATTR_MERCURY_ISA_VERSION
	.align		4
        /*0020*/ 	.byte	0x03, 0x5f
        /*0022*/ 	.short	0x0101


	//----- nvinfo : EIATTR_VRC_CTA_INIT_COUNT
	.align		4
        /*0024*/ 	.byte	0x02, 0x4a
	.zero		1
	.zero		1


	//----- nvinfo : EIATTR_EXIT_INSTR_OFFSETS
	.align		4
        /*0028*/ 	.byte	0x04, 0x1c
        /*002a*/ 	.short	(.L_196 - .L_195)


	//   ....[0]....
.L_195:
        /*002c*/ 	.word	0x00000010


	//----- nvinfo : EIATTR_MAX_THREADS
	.align		4
.L_196:
        /*0030*/ 	.byte	0x04, 0x05
        /*0032*/ 	.short	(.L_198 - .L_197)
.L_197:
        /*0034*/ 	.word	0x00000080
        /*0038*/ 	.word	0x00000001
        /*003c*/ 	.word	0x00000001


	//----- nvinfo : EIATTR_CBANK_PARAM_SIZE
	.align		4
.L_198:
        /*0040*/ 	.byte	0x03, 0x19
        /*0042*/ 	.short	0x0418


	//----- nvinfo : EIATTR_PARAM_CBANK
	.align		4
        /*0044*/ 	.byte	0x04, 0x0a
        /*0046*/ 	.short	(.L_200 - .L_199)
	.align		4
.L_199:
        /*0048*/ 	.word	index@(.nv.constant0._ZN7cutlass13device_kernelIN5flash19enable_sm80_to_sm89INS1_16FlashAttnFwdSm80INS1_25CollectiveMainloopFwdSm80ILi4ELi1ELb0EN4cute5tupleIJNS5_1CILi128EEENS7_ILi64EEES8_EEELi128ENS_6half_tEfNS_4arch4Sm80ELb0ELb0ELb1ELb0ELb0ELb0ELb1ELb1EEENS1_21CollectiveEpilogueFwdINS6_IJS8_S8_S9_EEENS6_IJNS7_ILi1EEESH_SH_EEESB_SD_Li128ELb0ELb1ELb1ELb0EEENS1_19SingleTileSchedulerILb0ELb1ELb1ELi128EEEEEEEEEvNT_6ParamsE)
        /*004c*/ 	.short	0x0380
        /*004e*/ 	.short	0x0418


	//----- nvinfo : EIATTR_SW_WAR
	.align		4
.L_200:
        /*0050*/ 	.byte	0x04, 0x36
        /*0052*/ 	.short	(.L_202 - .L_201)
.L_201:
        /*0054*/ 	.word	0x00000008
.L_202:


//--------------------- .nv.info._ZN7cutlass13device_kernelIN5flash19enable_sm80_to_sm89INS1_16FlashAttnFwdSm80INS1_25CollectiveMainloopFwdSm80ILi8ELi1ELb1EN4cute5tupleIJNS5_1CILi128EEENS7_ILi112EEES8_EEELi128ENS_6half_tEfNS_4arch4Sm80ELb0ELb0ELb1ELb1ELb0ELb0ELb1ELb1EEENS1_21CollectiveEpilogueFwdINS6_IJS8_S8_S9_EEENS6_IJNS7_ILi1EEESH_SH_EEESB_SD_Li256ELb1ELb1ELb1ELb0EEENS1_36VarlenDynamicPersistentTileSchedulerILi128ELi112ELi256ELi256ELb1ELb1ELb0ELb0ELb1ELb1EEEEEEEEEvNT_6ParamsE --------------------------
	.section	.nv.info._ZN7cutlass13device_kernelIN5flash19enable_sm80_to_sm89INS1_16FlashAttnFwdSm80INS1_25CollectiveMainloopFwdSm80ILi8ELi1ELb1EN4cute5tupleIJNS5_1CILi128EEENS7_ILi112EEES8_EEELi128ENS_6half_tEfNS_4arch4Sm80ELb0ELb0ELb1ELb1ELb0ELb0ELb1ELb1EEENS1_21CollectiveEpilogueFwdINS6_IJS8_S8_S9_EEENS6_IJNS7_ILi1EEESH_SH_EEESB_SD_Li256ELb1ELb1ELb1ELb0EEENS1_36VarlenDynamicPersistentTileSchedulerILi128ELi112ELi256ELi256ELb1ELb1ELb0ELb0ELb1ELb1EEEEEEEEEvNT_6ParamsE,"",@"SHT_CUDA_INFO"
	.sectionflags	@""
	.align	4


	//----- nvinfo : EIATTR_CUDA_API_VERSION
	.align		4
        /*0000*/ 	.byte	0x04, 0x37
        /*0002*/ 	.short	(.L_204 - .L_203)
.L_203:
        /*0004*/ 	.word	0x00000082


	//----- nvinfo : EIATTR_KPARAM_INFO
	.align		4
.L_204:
        /*0008*/ 	.byte	0x04, 0x17
        /*000a*/ 	.short	(.L_206 - .L_205)
.L_205:
        /*000c*/ 	.word	0x00000000
        /*0010*/ 	.short	0x0000
        /*0012*/ 	.short	0x0000
        /*0014*/ 	.byte	0x00, 0xf0, 0xe1, 0x10


	//----- nvinfo : EIATTR_SPARSE_MMA_MASK
	.align		4
.L_206:
        /*0018*/ 	.byte	0x03, 0x50
        /*001a*/ 	.short	0x0000


	//----- nvinfo : EIATTR_MAXREG_COUNT
	.align		4
        /*001c*/ 	.byte	0x03, 0x1b
        /*001e*/ 	.short	0x00ff


	//----- nvinfo : EIATTR_MERCURY_ISA_VERSION
	.align		4
        /*0020*/ 	.byte	0x03, 0x5f
        /*0022*/ 	.short	0x0101


	//----- nvinfo : EIATTR_VRC_CTA_INIT_COUNT
	.align		4
        /*0024*/ 	.byte	0x02, 0x4a
	.zero		1
	.zero		1


	//----- nvinfo : EIATTR_EXIT_INSTR_OFFSETS
	.align		4
        /*0028*/ 	.byte	0x04, 0x1c
        /*002a*/ 	.short	(.L_208 - .L_207)


	//   ....[0]....
.L_207:
        /*002c*/ 	.word	0x00000010


	//----- nvinfo : EIATTR_MAX_THREADS
	.align		4
.L_208:
        /*0030*/ 	.byte	0x04, 0x05
        /*0032*/ 	.short	(.L_210 - .L_209)
.L_209:
        /*0034*/ 	.word	0x00000100
        /*0038*/ 	.word	0x00000001
        /*003c*/ 	.word	0x00000001


	//----- nvinfo : EIATTR_CBANK_PARAM_SIZE
	.align		4
.L_210:
        /*0040*/ 	.byte	0x03, 0x19
        /*0042*/ 	.short	0x0438


	//----- nvinfo : EIATTR_PARAM_CBANK
	.align		4
        /*0044*/ 	.byte	0x04, 0x0a
        /*0046*/ 	.short	(.L_212 - .L_211)
	.align		4
.L_211:
        /*0048*/ 	.word	index@(.nv.constant0._ZN7cutlass13device_kernelIN5flash19enable_sm80_to_sm89INS1_16FlashAttnFwdSm80INS1_25CollectiveMainloopFwdSm80ILi8ELi1ELb1EN4cute5tupleIJNS5_1CILi128EEENS7_ILi112EEES8_EEELi128ENS_6half_tEfNS_4arch4Sm80ELb0ELb0ELb1ELb1ELb0ELb0ELb1ELb1EEENS1_21CollectiveEpilogueFwdINS6_IJS8_S8_S9_EEENS6_IJNS7_ILi1EEESH_SH_EEESB_SD_Li256ELb1ELb1ELb1ELb0EEENS1_36VarlenDynamicPersistentTileSchedulerILi128ELi112ELi256ELi256ELb1ELb1ELb0ELb0ELb1ELb1EEEEEEEEEvNT_6ParamsE)
        /*004c*/ 	.short	0x0380
        /*004e*/ 	.short	0x0438


	//----- nvinfo : EIATTR_SW_WAR
	.align		4
.L_212:
        /*0050*/ 	.byte	0x04, 0x36
        /*0052*/ 	.short	(.L_214 - .L_213)
.L_213:
        /*0054*/ 	.word	0x00000008
.L_214:


//--------------------- .nv.info._ZN7cutlass13device_kernelIN5flash19enable_sm80_to_sm89INS1_16FlashAttnFwdSm80INS1_25CollectiveMainloopFwdSm80ILi8ELi1ELb1EN4cute5tupleIJNS5_1CILi128EEENS7_ILi112EEES8_EEELi128ENS_6half_tEfNS_4arch4Sm80ELb0ELb0ELb1ELb1ELb0ELb1ELb1ELb1EEENS1_21CollectiveEpilogueFwdINS6_IJS8_S8_S9_EEENS6_IJNS7_ILi1EEESH_SH_EEESB_SD_Li256ELb1ELb1ELb1ELb0EEENS1_36VarlenDynamicPersistentTileSchedulerILi128ELi112ELi256ELi256ELb1ELb1ELb0ELb0ELb1ELb1EEEEEEEEEvNT_6ParamsE --------------------------
	.section	.nv.info._ZN7cutlass13device_kernelIN5flash19enable_sm80_to_sm89INS1_16FlashAttnFwdSm80INS1_25CollectiveMainloopFwdSm80ILi8ELi1ELb1EN4cute5tupleIJNS5_1CILi128EEENS7_ILi112EEES8_EEELi128ENS_6half_tEfNS_4arch4Sm80ELb0ELb0ELb1ELb1ELb0ELb1ELb1ELb1EEENS1_21CollectiveEpilogueFwdINS6_IJS8_S8_S9_EEENS6_IJNS7_ILi1EEESH_SH_EEESB_SD_Li256ELb1ELb1ELb1ELb0EEENS1_36VarlenDynamicPersistentTileSchedulerILi128ELi112ELi256ELi256ELb1ELb1ELb0ELb0ELb1ELb1EEEEEEEEEvNT_6ParamsE,"",@"SHT_CUDA_INFO"
	.sectionflags	@""
	.align	4


	//----- nvinfo : EIATTR_CUDA_API_VERSION
	.align		4
        /*0000*/ 	.byte	0x04, 0x37
        /*0002*/ 	.short	(.L_216 - .L_215)
.L_215:
        /*0004*/ 	.word	0x00000082


	//----- nvinfo : EIATTR_KPARAM_INFO
	.align		4
.L_216:
        /*0008*/ 	.byte	0x04, 0x17
        /*000a*/ 	.short	(.L_218 - .L_217)
.L_217:
        /*000c*/ 	.word	0x00000000
        /*0010*/ 	.short	0x0000
        /*0012*/ 	.short	0x0000
        /*0014*/ 	.byte	0x00, 0xf0, 0xe1, 0x10


	//----- nvinfo : EIATTR_SPARSE_MMA_MASK
	.align		4
.L_218:
        /*0018*/ 	.byte	0x03, 0x50
        /*001a*/ 	.short	0x0000


	//----- nvinfo : EIATTR_MAXREG_COUNT
	.align		4
        /*001c*/ 	.byte	0x03, 0x1b
        /*001e*/ 	.short	0x00ff


	//----- nvinfo : EIATTR_MERCURY_ISA_VERSION
	.align		4
        /*0020*/ 	.byte	0x03, 0x5f
        /*0022*/ 	.short	0x0101


	//----- nvinfo : EIATTR_VRC_CTA_INIT_COUNT
	.align		4
        /*0024*/ 	.byte	0x02, 0x4a
	.zero		1
	.zero		1


	//----- nvinfo : EIATTR_EXIT_INSTR_OFFSETS
	.align		4
        /*0028*/ 	.byte	0x04, 0x1c
        /*002a*/ 	.short	(.L_220 - .L_219)


	//   ....[0]....
.L_219:
        /*002c*/ 	.word	0x00000010


	//----- nvinfo : EIATTR_MAX_THREADS
	.align		4
.L_220:
        /*0030*/ 	.byte	0x04, 0x05
        /*0032*/ 	.short	(.L_222 - .L_221)
.L_221:
        /*0034*/ 	.word	0x00000100
        /*0038*/ 	.word	0x00000001
        /*003c*/ 	.word	0x00000001


	//----- nvinfo : EIATTR_CBANK_PARAM_SIZE
	.align		4
.L_222:
        /*0040*/ 	.byte	0x03, 0x19
        /*0042*/ 	.short	0x0438


	//----- nvinfo : EIATTR_PARAM_CBANK
	.align		4
        /*0044*/ 	.byte	0x04, 0x0a
        /*0046*/ 	.short	(.L_224 - .L_223)
	.align		4
.L_223:
        /*0048*/ 	.word	index@(.nv.constant0._ZN7cutlass13device_kernelIN5flash19enable_sm80_to_sm89INS1_16FlashAttnFwdSm80INS1_25CollectiveMainloopFwdSm80ILi8ELi1ELb1EN4cute5tupleIJNS5_1CILi128EEENS7_ILi112EEES8_EEELi128ENS_6half_tEfNS_4arch4Sm80ELb0ELb0ELb1ELb1ELb0ELb1ELb1ELb1EEENS1_21CollectiveEpilogueFwdINS6_IJS8_S8_S9_EEENS6_IJNS7_ILi1EEESH_SH_EEESB_SD_Li256ELb1ELb1ELb1ELb0EEENS1_36VarlenDynamicPersistentTileSchedulerILi128ELi112ELi256ELi256ELb1ELb1ELb0ELb0ELb1ELb1EEEEEEEEEvNT_6ParamsE)
        /*004c*/ 	.short	0x0380
        /*004e*/ 	.short	0x0438


	//----- nvinfo : EIATTR_SW_WAR
	.align		4
.L_224:
        /*0050*/ 	.byte	0x04, 0x36
        /*0052*/ 	.short	(.L_226 - .L_225)
.L_225:
        /*0054*/ 	.word	0x00000008
.L_226:


//--------------------- .nv.info._ZN7cutlass13device_kernelIN5flash19enable_sm80_to_sm89INS1_16FlashAttnFwdSm80INS1_25CollectiveMainloopFwdSm80ILi4ELi1ELb0EN4cute5tupleIJNS5_1CILi128EEENS7_ILi48EEES8_EEELi128ENS_6half_tEfNS_4arch4Sm80ELb0ELb1ELb1ELb0ELb0ELb0ELb1ELb1EEENS1_21CollectiveEpilogueFwdINS6_IJS8_S8_S9_EEENS6_IJNS7_ILi1EEESH_SH_EEESB_SD_Li128ELb0ELb1ELb1ELb0EEENS1_19SingleTileSchedulerILb0ELb1ELb1ELi128EEEEEEEEEvNT_6ParamsE --------------------------
	.section	.nv.info._ZN7cutlass13device_kernelIN5flash19enable_sm80_to_sm89INS1_16FlashAttnFwdSm80INS1_25CollectiveMainloopFwdSm80ILi4ELi1ELb0EN4cute5tupleIJNS5_1CILi128EEENS7_ILi48EEES8_EEELi128ENS_6half_tEfNS_4arch4Sm80ELb0ELb1ELb1ELb0ELb0ELb0ELb1ELb1EEENS1_21CollectiveEpilogueFwdINS6_IJS8_S8_S9_EEENS6_IJNS7_ILi1EEESH_SH_EEESB_SD_Li128ELb0ELb1ELb1ELb0EEENS1_19SingleTileSchedulerILb0ELb1ELb1ELi128EEEEEEEEEvNT_6ParamsE,"",@"SHT_CUDA_INFO"
	.sectionflags	@""
	.align	4


	//----- nvinfo : EIATTR_CUDA_API_VERSION
	.align		4
        /*0000*/ 	.byte	0x04, 0x37
        /*0002*/ 	.short	(.L_228 - .L_227)
.L_227:
        /*0004*/ 	.word	0x00000082


	//----- nvinfo : EIATTR_KPARAM_INFO
	.align		4
.L_228:
        /*0008*/ 	.byte	0x04, 0x17
        /*000a*/ 	.short	(.L_230 - .L_229)
.L_229:
        /*000c*/ 	.word	0x00000000
        /*0010*/ 	.short	0x0000
        /*0012*/ 	.short	0x0000
        /*0014*/ 	.byte	0x00, 0xf0, 0x61, 0x10


	//----- nvinfo : EIATTR_SPARSE_MMA_MASK
	.align		4
.L_230:
        /*0018*/ 	.byte	0x03, 0x50
        /*001a*/ 	.short	0x0000


	//----- nvinfo : EIATTR_MAXREG_COUNT
	.align		4
        /*001c*/ 	.byte	0x03, 0x1b
        /*001e*/ 	.short	0x00ff


	//----- nvinfo : EIATTR_MERCURY_ISA_VERSION
	.align		4
        /*0020*/ 	.byte	0x03, 0x5f
        /*0022*/ 	.short	0x0101


	//----- nvinfo : EIATTR_VRC_CTA_INIT_COUNT
	.align		4
        /*0024*/ 	.byte	0x02, 0x4a
	.zero		1
	.zero		1


	//----- nvinfo : EIATTR_EXIT_INSTR_OFFSETS
	.align		4
        /*0028*/ 	.byte	0x04, 0x1c
        /*002a*/ 	.short	(.L_232 - .L_231)


	//   ....[0]....
.L_231:
        /*002c*/ 	.word	0x00000010


	//----- nvinfo : EIATTR_MAX_THREADS
	.align		4
.L_232:
        /*0030*/ 	.byte	0x04, 0x05
        /*0032*/ 	.short	(.L_234 - .L_233)
.L_233:
        /*0034*/ 	.word	0x00000080
        /*0038*/ 	.word	0x00000001
        /*003c*/ 	.word	0x00000001


	//----- nvinfo : EIATTR_CBANK_PARAM_SIZE
	.align		4
.L_234:
        /*0040*/ 	.byte	0x03, 0x19
        /*0042*/ 	.short	0x0418


	//----- nvinfo : EIATTR_PARAM_CBANK
	.align		4
        /*0044*/ 	.byte	0x04, 0x0a
        /*0046*/ 	.short	(.L_236 - .L_235)
	.align		4
.L_235:
        /*0048*/ 	.word	index@(.nv.constant0._ZN7cutlass13device_kernelIN5flash19enable_sm80_to_sm89INS1_16FlashAttnFwdSm80INS1_25CollectiveMainloopFwdSm80ILi4ELi1ELb0EN4cute5tupleIJNS5_1CILi128EEENS7_ILi48EEES8_EEELi128ENS_6half_tEfNS_4arch4Sm80ELb0ELb1ELb1ELb0ELb0ELb0ELb1ELb1EEENS1_21CollectiveEpilogueFwdINS6_IJS8_S8_S9_EEENS6_IJNS7_ILi1EEESH_SH_EEESB_SD_Li128ELb0ELb1ELb1ELb0EEENS1_19SingleTileSchedulerILb0ELb1ELb1ELi128EEEEEEEEEvNT_6ParamsE)
        /*004c*/ 	.short	0x0380
        /*004e*/ 	.short	0x0418


	//----- nvinfo : EIATTR_SW_WAR
	.align		4
.L_236:
        /*0050*/ 	.byte	0x04, 0x36
        /*0052*/ 	.short	(.L_238 - .L_237)
.L_237:
        /*0054*/ 	.word	0x00000008
.L_238:


//--------------------- .nv.info._ZN7cutlass13device_kernelIN5flash19enable_sm80_to_sm89INS1_16FlashAttnFwdSm80INS1_25CollectiveMainloopFwdSm80ILi8ELi1ELb1EN4cute5tupleIJNS5_1CILi128EEENS7_ILi96EEES8_EEELi128ENS_6half_tEfNS_4arch4Sm80ELb0ELb1ELb1ELb1ELb0ELb0ELb1ELb1EEENS1_21CollectiveEpilogueFwdINS6_IJS8_S8_S9_EEENS6_IJNS7_ILi1EEESH_SH_EEESB_SD_Li256ELb1ELb1ELb1ELb0EEENS1_36VarlenDynamicPersistentTileSchedulerILi128ELi96ELi256ELi256ELb1ELb1ELb0ELb1ELb0ELb1EEEEEEEEEvNT_6ParamsE --------------------------
	.section	.nv.info._ZN7cutlass13device_kernelIN5flash19enable_sm80_to_sm89INS1_16FlashAttnFwdSm80INS1_25CollectiveMainloopFwdSm80ILi8ELi1ELb1EN4cute5tupleIJNS5_1CILi128EEENS7_ILi96EEES8_EEELi128ENS_6half_tEfNS_4arch4Sm80ELb0ELb1ELb1ELb1ELb0ELb0ELb1ELb1EEENS1_21CollectiveEpilogueFwdINS6_IJS8_S8_S9_EEENS6_IJNS7_ILi1EEESH_SH_EEESB_SD_Li256ELb1ELb1ELb1ELb0EEENS1_36VarlenDynamicPersistentTileSchedulerILi128ELi96ELi256ELi256ELb1ELb1ELb0ELb1ELb0ELb1EEEEEEEEEvNT_6ParamsE,"",@"SHT_CUDA_INFO"
	.sectionflags	@""
	.align	4


	//----- nvinfo : EIATTR_CUDA_API_VERSION
	.align		4
        /*0000*/ 	.byte	0x04, 0x37
        /*0002*/ 	.short	(.L_240 - .L_239)
.L_239:
        /*0004*/ 	.word	0x00000082


	//----- nvinfo : EIATTR_KPARAM_INFO
	.align		4
.L_240:
        /*0008*/ 	.byte	0x04, 0x17
        /*000a*/ 	.short	(.L_242 - .L_241)
.L_241:
        /*000c*/ 	.word	0x00000000
        /*0010*/ 	.short	0x0000
        /*0012*/ 	.short	0x0000
        /*0014*/ 	.byte	0x00, 0xf0, 0xe1, 0x10


	//----- nvinfo : EIATTR_SPARSE_MMA_MASK
	.align		4
.L_242:
        /*0018*/ 	.byte	0x03, 0x50
        /*001a*/ 	.short	0x0000


	//----- nvinfo : EIATTR_MAXREG_COUNT
	.align		4
        /*001c*/ 	.byte	0x03, 0x1b
        /*001e*/ 	.short	0x00ff


	//----- nvinfo : EIATTR_MERCURY_ISA_VERSION
	.align		4
        /*0020*/ 	.byte	0x03, 0x5f
        /*0022*/ 	.short	0x0101


	//----- nvinfo : EIATTR_VRC_CTA_INIT_COUNT
	.align		4
        /*0024*/ 	.byte	0x02, 0x4a
	.zero		1
	.zero		1


	//----- nvinfo : EIATTR_EXIT_INSTR_OFFSETS
	.align		4
        /*0028*/ 	.byte	0x04, 0x1c
        /*002a*/ 	.short	(.L_244 - .L_243)


	//   ....[0]....
.L_243:
        /*002c*/ 	.word	0x00000010


	//----- nvinfo : EIATTR_MAX_THREADS
	.align		4
.L_244:
        /*0030*/ 	.byte	0x04, 0x05
        /*0032*/ 	.short	(.L_246 - .L_245)
.L_245:
        /*0034*/ 	.word	0x00000100
        /*0038*/ 	.word	0x00000001
        /*003c*/ 	.word	0x00000001


	//----- nvinfo : EIATTR_CBANK_PARAM_SIZE
	.align		4
.L_246:
        /*0040*/ 	.byte	0x03, 0x19
        /*0042*/ 	.short	0x0438


	//----- nvinfo : EIATTR_PARAM_CBANK
	.align		4
        /*0044*/ 	.byte	0x04, 0x0a
        /*0046*/ 	.short	(.L_248 - .L_247)
	.align		4
.L_247:
        /*0048*/ 	.word	index@(.nv.constant0._ZN7cutlass13device_kernelIN5flash19enable_sm80_to_sm89INS1_16FlashAttnFwdSm80INS1_25CollectiveMainloopFwdSm80ILi8ELi1ELb1EN4cute5tupleIJNS5_1CILi128EEENS7_ILi96EEES8_EEELi128ENS_6half_tEfNS_4arch4Sm80ELb0ELb1ELb1ELb1ELb0ELb0ELb1ELb1EEENS1_21CollectiveEpilogueFwdINS6_IJS8_S8_S9_EEENS6_IJNS7_ILi1EEESH_SH_EEESB_SD_Li256ELb1ELb1ELb1ELb0EEENS1_36VarlenDynamicPersistentTileSchedulerILi128ELi96ELi256ELi256ELb1ELb1ELb0ELb1ELb0ELb1EEEEEEEEEvNT_6ParamsE)
        /*004c*/ 	.short	0x0380
        /*004e*/ 	.short	0x0438


	//----- nvinfo : EIATTR_SW_WAR
	.align		4
.L_248:
        /*0050*/ 	.byte	0x04, 0x36
        /*0052*/ 	.short	(.L_250 - .L_249)
.L_249:
        /*0054*/ 	.word	0x00000008
.L_250:


//--------------------- .nv.info._ZN7cutlass13device_kernelIN5flash19enable_sm80_to_sm89INS1_16FlashAttnFwdSm80INS1_25CollectiveMainloopFwdSm80ILi8ELi1ELb1EN4cute5tupleIJNS5_1CILi128EEENS7_ILi96EEES8_EEELi128ENS_6half_tEfNS_4arch4Sm80ELb0ELb1ELb1ELb1ELb0ELb1ELb1ELb1EEENS1_21CollectiveEpilogueFwdINS6_IJS8_S8_S9_EEENS6_IJNS7_ILi1EEESH_SH_EEESB_SD_Li256ELb1ELb1ELb1ELb0EEENS1_36VarlenDynamicPersistentTileSchedulerILi128ELi96ELi256ELi256ELb1ELb1ELb0ELb1ELb0ELb1EEEEEEEEEvNT_6ParamsE --------------------------
	.section	.nv.info._ZN7cutlass13device_kernelIN5flash19enable_sm80_to_sm89INS1_16FlashAttnFwdSm80INS1_25CollectiveMainloopFwdSm80ILi8ELi1ELb1EN4cute5tupleIJNS5_1CILi128EEENS7_ILi96EEES8_EEELi128ENS_6half_tEfNS_4arch4Sm80ELb0ELb1ELb1ELb1ELb0ELb1ELb1ELb1EEENS1_21CollectiveEpilogueFwdINS6_IJS8_S8_S9_EEENS6_IJNS7_ILi1EEESH_SH_EEESB_SD_Li256ELb1ELb1ELb1ELb0EEENS1_36VarlenDynamicPersistentTileSchedulerILi128ELi96ELi256ELi256ELb1ELb1ELb0ELb1ELb0ELb1EEEEEEEEEvNT_6ParamsE,"",@"SHT_CUDA_INFO"
	.sectionflags	@""
	.align	4


	//----- nvinfo : EIATTR_CUDA_API_VERSION
	.align		4
        /*0000*/ 	.byte	0x04, 0x37
        /*0002*/ 	.short	(.L_252 - .L_251)
.L_251:
        /*0004*/ 	.word	0x00000082


	//----- nvinfo : EIATTR_KPARAM_INFO
	.align		4
.L_252:
        /*0008*/ 	.byte	0x04, 0x17
        /*000a*/ 	.short	(.L_254 - .L_253)
.L_253:
        /*000c*/ 	.word	0x00000000
        /*0010*/ 	.short	0x0000
        /*0012*/ 	.short	0x0000
        /*0014*/ 	.byte	0x00, 0xf0, 0xe1, 0x10


	//----- nvinfo : EIATTR_SPARSE_MMA_MASK
	.align		4
.L_254:
        /*0018*/ 	.byte	0x03, 0x50
        /*001a*/ 	.short	0x0000


	//----- nvinfo : EIATTR_MAXREG_COUNT
	.align		4
        /*001c*/ 	.byte	0x03, 0x1b
        /*001e*/ 	.short	0x00ff


	//----- nvinfo : EIATTR_MERCURY_ISA_VERSION
	.align		4
        /*0020*/ 	.byte	0x03, 0x5f
        /*0022*/ 	.short	0x0101


	//----- nvinfo : EIATTR_VRC_CTA_INIT_COUNT
	.align		4
        /*0024*/ 	.byte	0x02, 0x4a
	.zero		1
	.zero		1


	//----- nvinfo : EIATTR_EXIT_INSTR_OFFSETS
	.align		4
        /*0028*/ 	.byte	0x04, 0x1c
        /*002a*/ 	.short	(.L_256 - .L_255)


	//   ....[0]....
.L_255:
        /*002c*/ 	.word	0x00000010


	//----- nvinfo : EIATTR_MAX_THREADS
	.align		4
.L_256:
        /*0030*/ 	.byte	0x04, 0x05
        /*0032*/ 	.short	(.L_258 - .L_257)
.L_257:
        /*0034*/ 	.word	0x00000100
        /*0038*/ 	.word	0x00000001
        /*003c*/ 	.word	0x00000001


	//----- nvinfo : EIATTR_CBANK_PARAM_SIZE
	.align		4
.L_258:
        /*0040*/ 	.byte	0x03, 0x19
        /*0042*/ 	.short	0x0438


	//----- nvinfo : EIATTR_PARAM_CBANK
	.align		4
        /*0044*/ 	.byte	0x04, 0x0a
        /*0046*/ 	.short	(.L_260 - .L_259)
	.align		4
.L_259:
        /*0048*/ 	.word	index@(.nv.constant0._ZN7cutlass13device_kernelIN5flash19enable_sm80_to_sm89INS1_16FlashAttnFwdSm80INS1_25CollectiveMainloopFwdSm80ILi8ELi1ELb1EN4cute5tupleIJNS5_1CILi128EEENS7_ILi96EEES8_EEELi128ENS_6half_tEfNS_4arch4Sm80ELb0ELb1ELb1ELb1ELb0ELb1ELb1ELb1EEENS1_21CollectiveEpilogueFwdINS6_IJS8_S8_S9_EEENS6_IJNS7_ILi1EEESH_SH_EEESB_SD_Li256ELb1ELb1ELb1ELb0EEENS1_36VarlenDynamicPersistentTileSchedulerILi128ELi96ELi256ELi256ELb1ELb1ELb0ELb1ELb0ELb1EEEEEEEEEvNT_6ParamsE)
        /*004c*/ 	.short	0x0380
        /*004e*/ 	.short	0x0438


	//----- nvinfo : EIATTR_SW_WAR
	.align		4
.L_260:
        /*0050*/ 	.byte	0x04, 0x36
        /*0052*/ 	.short	(.L_262 - .L_261)
.L_261:
        /*0054*/ 	.word	0x00000008
.L_262:


//--------------------- .nv.info._ZN7cutlass13device_kernelIN5flash19enable_sm80_to_sm89INS1_16FlashAttnFwdSm80INS1_25CollectiveMainloopFwdSm80ILi4ELi1ELb0EN4cute5tupleIJNS5_1CILi128EEENS7_ILi64EEES8_EEELi128ENS_6half_tEfNS_4arch4Sm80ELb1ELb0ELb1ELb0ELb0ELb0ELb1ELb1EEENS1_21CollectiveEpilogueFwdINS6_IJS8_S8_S9_EEENS6_IJNS7_ILi1EEESH_SH_EEESB_SD_Li128ELb0ELb1ELb1ELb0EEENS1_30DynamicPersistentTileSchedulerILi128ELi128ELb1ELb1ELb0EEEEEEEEEvNT_6ParamsE --------------------------
	.section	.nv.info._ZN7cutlass13device_kernelIN5flash19enable_sm80_to_sm89INS1_16FlashAttnFwdSm80INS1_25CollectiveMainloopFwdSm80ILi4ELi1ELb0EN4cute5tupleIJNS5_1CILi128EEENS7_ILi64EEES8_EEELi128ENS_6half_tEfNS_4arch4Sm80ELb1ELb0ELb1ELb0ELb0ELb0ELb1ELb1EEENS1_21CollectiveEpilogueFwdINS6_IJS8_S8_S9_EEENS6_IJNS7_ILi1EEESH_SH_EEESB_SD_Li128ELb0ELb1ELb1ELb0EEENS1_30DynamicPersistentTileSchedulerILi128ELi128ELb1ELb1ELb0EEEEEEEEEvNT_6ParamsE,"",@"SHT_CUDA_INFO"
	.sectionflags	@""
	.align	4


	//----- nvinfo : EIATTR_CUDA_API_VERSION
	.align		4
        /*0000*/ 	.byte	0x04, 0x37
        /*0002*/ 	.short	(.L_264 - .L_263)
.L_263:
        /*0004*/ 	.word	0x00000082


	//----- nvinfo : EIATTR_KPARAM_INFO
	.align		4
.L_264:
        /*0008*/ 	.byte	0x04, 0x17
        /*000a*/ 	.short	(.L_266 - .L_265)
.L_265:
        /*000c*/ 	.word	0x00000000
        /*0010*/ 	.short	0x0000
        /*0012*/ 	.short	0x0000
        /*0014*/ 	.byte	0x00, 0xf0, 0xa1, 0x10


	//----- nvinfo : EIATTR_SPARSE_MMA_MASK
	.align		4
.L_266:
        /*0018*/ 	.byte	0x03, 0x50
        /*001a*/ 	.short	0x0000


	//----- nvinfo : EIATTR_MAXREG_COUNT
	.align		4
        /*001c*/ 	.byte	0x03, 0x1b
        /*001e*/ 	.short	0x00ff


	//----- nvinfo : EIATTR_MERCURY_ISA_VERSION
	.align		4
        /*0020*/ 	.byte	0x03, 0x5f
        /*0022*/ 	.short	0x0101


	//----- nvinfo : EIATTR_VRC_CTA_INIT_COUNT
	.align		4
        /*0024*/ 	.byte	0x02, 0x4a
	.zero		1
	.zero		1


	//----- nvinfo : EIATTR_EXIT_INSTR_OFFSETS
	.align		4
        /*0028*/ 	.byte	0x04, 0x1c
        /*002a*/ 	.short	(.L_268 - .L_267)


	//   ....[0]....
.L_267:
        /*002c*/ 	.word	0x00000010


	//----- nvinfo : EIATTR_MAX_THREADS
	.align		4
.L_268:
        /*0030*/ 	.byte	0x04, 0x05
        /*0032*/ 	.short	(.L_270 - .L_269)
.L_269:
        /*0034*/ 	.word	0x00000080
        /*0038*/ 	.word	0x00000001
        /*003c*/ 	.word	0x00000001


	//----- nvinfo : EIATTR_CBANK_PARAM_SIZE
	.align		4
.L_270:
        /*0040*/ 	.byte	0x03, 0x19
        /*0042*/ 	.short	0x0428


	//----- nvinfo : EIATTR_PARAM_CBANK
	.align		4
        /*0044*/ 	.byte	0x04, 0x0a
        /*0046*/ 	.short	(.L_272 - .L_271)
	.align		4
.L_271:
        /*0048*/ 	.word	index@(.nv.constant0._ZN7cutlass13device_kernelIN5flash19enable_sm80_to_sm89INS1_16FlashAttnFwdSm80INS1_25CollectiveMainloopFwdSm80ILi4ELi1ELb0EN4cute5tupleIJNS5_1CILi128EEENS7_ILi64EEES8_EEELi128ENS_6half_tEfNS_4arch4Sm80ELb1ELb0ELb1ELb0ELb0ELb0ELb1ELb1EEENS1_21CollectiveEpilogueFwdINS6_IJS8_S8_S9_EEENS6_IJNS7_ILi1EEESH_SH_EEESB_SD_Li128ELb0ELb1ELb1ELb0EEENS1_30DynamicPersistentTileSchedulerILi128ELi128ELb1ELb1ELb0EEEEEEEEEvNT_6ParamsE)
        /*004c*/ 	.short	0x0380
        /*004e*/ 	.short	0x0428


	//----- nvinfo : EIATTR_SW_WAR
	.align		4
.L_272:
        /*0050*/ 	.byte	0x04, 0x36
        /*0052*/ 	.short	(.L_274 - .L_273)
.L_273:
        /*0054*/ 	.word	0x00000008
.L_274:


//--------------------- .nv.info._ZN7cutlass13device_kernelIN5flash19enable_sm80_to_sm89INS1_16FlashAttnFwdSm80INS1_25CollectiveMainloopFwdSm80ILi8ELi1ELb1EN4cute5tupleIJNS5_1CILi128EEENS7_ILi112EEES8_EEELi128ENS_6half_tEfNS_4arch4Sm80ELb1ELb0ELb1ELb1ELb0ELb0ELb1ELb1EEENS1_21CollectiveEpilogueFwdINS6_IJS8_S8_S9_EEENS6_IJNS7_ILi1EEESH_SH_EEESB_SD_Li256ELb1ELb1ELb1ELb0EEENS1_36VarlenDynamicPersistentTileSchedulerILi128ELi112ELi256ELi256ELb1ELb1ELb0ELb1ELb1ELb1EEEEEEEEEvNT_6ParamsE --------------------------
	.section	.nv.info._ZN7cutlass13device_kernelIN5flash19enable_sm80_to_sm89INS1_16FlashAttnFwdSm80INS1_25CollectiveMainloopFwdSm80ILi8ELi1ELb1EN4cute5tupleIJNS5_1CILi128EEENS7_ILi112EEES8_EEELi128ENS_6half_tEfNS_4arch4Sm80ELb1ELb0ELb1ELb1ELb0ELb0ELb1ELb1EEENS1_21CollectiveEpilogueFwdINS6_IJS8_S8_S9_EEENS6_IJNS7_ILi1EEESH_SH_EEESB_SD_Li256ELb1ELb1ELb1ELb0EEENS1_36VarlenDynamicPersistentTileSchedulerILi128ELi112ELi256ELi256ELb1ELb1ELb0ELb1ELb1ELb1EEEEEEEEEvNT_6ParamsE,"",@"SHT_CUDA_INFO"
	.sectionflags	@""
	.align	4


	//----- nvinfo : EIATTR_CUDA_API_VERSION
	.align		4
        /*0000*/ 	.byte	0x04, 0x37
        /*0002*/ 	.short	(.L_276 - .L_275)
.L_275:
        /*0004*/ 	.word	0x00000082


	//----- nvinfo : EIATTR_KPARAM_INFO
	.align		4
.L_276:
        /*0008*/ 	.byte	0x04, 0x17
        /*000a*/ 	.short	(.L_278 - .L_277)
.L_277:
        /*000c*/ 	.word	0x00000000
        /*0010*/ 	.short	0x0000
        /*0012*/ 	.short	0x0000
        /*0014*/ 	.byte	0x00, 0xf0, 0xe1, 0x10


	//----- nvinfo : EIATTR_SPARSE_MMA_MASK
	.align		4
.L_278:
        /*0018*/ 	.byte	0x03, 0x50
        /*001a*/ 	.short	0x0000


	//----- nvinfo : EIATTR_MAXREG_COUNT
	.align		4
        /*001c*/ 	.byte	0x03, 0x1b
        /*001e*/ 	.short	0x00ff


	//----- nvinfo : EIATTR_MERCURY_ISA_VERSION
	.align		4
        /*0020*/ 	.byte	0x03, 0x5f
        /*0022*/ 	.short	0x0101


	//----- nvinfo : EIATTR_VRC_CTA_INIT_COUNT
	.align		4
        /*0024*/ 	.byte	0x02, 0x4a
	.zero		1
	.zero		1


	//----- nvinfo : EIATTR_EXIT_INSTR_OFFSETS
	.align		4
        /*0028*/ 	.byte	0x04, 0x1c
        /*002a*/ 	.short	(.L_280 - .L_279)


	//   ....[0]....
.L_279:
        /*002c*/ 	.word	0x00000010


	//----- nvinfo : EIATTR_MAX_THREADS
	.align		4
.L_280:
        /*0030*/ 	.byte	0x04, 0x05
        /*0032*/ 	.short	(.L_282 - .L_281)
.L_281:
        /*0034*/ 	.word	0x00000100
        /*0038*/ 	.word	0x00000001
        /*003c*/ 	.word	0x00000001


	//----- nvinfo : EIATTR_CBANK_PARAM_SIZE
	.align		4
.L_282:
        /*0040*/ 	.byte	0x03, 0x19
        /*0042*/ 	.short	0x0438


	//----- nvinfo : EIATTR_PARAM_CBANK
	.align		4
        /*0044*/ 	.byte	0x04, 0x0a
        /*0046*/ 	.short	(.L_284 - .L_283)
	.align		4
.L_283:
        /*0048*/ 	.word	index@(.nv.constant0._ZN7cutlass13device_kernelIN5flash19enable_sm80_to_sm89INS1_16FlashAttnFwdSm80INS1_25CollectiveMainloopFwdSm80ILi8ELi1ELb1EN4cute5tupleIJNS5_1CILi128EEENS7_ILi112EEES8_EEELi128ENS_6half_tEfNS_4arch4Sm80ELb1ELb0ELb1ELb1ELb0ELb0ELb1ELb1EEENS1_21CollectiveEpilogueFwdINS6_IJS8_S8_S9_EEENS6_IJNS7_ILi1EEESH_SH_EEESB_SD_Li256ELb1ELb1ELb1ELb0EEENS1_36VarlenDynamicPersistentTileSchedulerILi128ELi112ELi256ELi256ELb1ELb1ELb0ELb1ELb1ELb1EEEEEEEEEvNT_6ParamsE)
        /*004c*/ 	.short	0x0380
        /*004e*/ 	.short	0x0438


	//----- nvinfo : EIATTR_SW_WAR
	.align		4
.L_284:
        /*0050*/ 	.byte	0x04, 0x36
        /*0052*/ 	.short	(.L_286 - .L_285)
.L_285:
        /*0054*/ 	.word	0x00000008
.L_286:


//--------------------- .nv.info._ZN7cutlass13device_kernelIN5flash19enable_sm80_to_sm89INS1_16FlashAttnFwdSm80INS1_25CollectiveMainloopFwdSm80ILi8ELi1ELb1EN4cute5tupleIJNS5_1CILi128EEENS7_ILi112EEES8_EEELi128ENS_6half_tEfNS_4arch4Sm80ELb1ELb0ELb1ELb1ELb0ELb1ELb1ELb1EEENS1_21CollectiveEpilogueFwdINS6_IJS8_S8_S9_EEENS6_IJNS7_ILi1EEESH_SH_EEESB_SD_Li256ELb1ELb1ELb1ELb0EEENS1_36VarlenDynamicPersistentTileSchedulerILi128ELi112ELi256ELi256ELb1ELb1ELb0ELb1ELb1ELb1EEEEEEEEEvNT_6ParamsE --------------------------
	.section	.nv.info._ZN7cutlass13device_kernelIN5flash19enable_sm80_to_sm89INS1_16FlashAttnFwdSm80INS1_25CollectiveMainloopFwdSm80ILi8ELi1ELb1EN4cute5tupleIJNS5_1CILi128EEENS7_ILi112EEES8_EEELi128ENS_6half_tEfNS_4arch4Sm80ELb1ELb0ELb1ELb1ELb0ELb1ELb1ELb1EEENS1_21CollectiveEpilogueFwdINS6_IJS8_S8_S9_EEENS6_IJNS7_ILi1EEESH_SH_EEESB_SD_Li256ELb1ELb1ELb1ELb0EEENS1_36VarlenDynamicPersistentTileSchedulerILi128ELi112ELi256ELi256ELb1ELb1ELb0ELb1ELb1ELb1EEEEEEEEEvNT_6ParamsE,"",@"SHT_CUDA_INFO"
	.sectionflags	@""
	.align	4


	//----- nvinfo : EIATTR_CUDA_API_VERSION
	.align		4
        /*0000*/ 	.byte	0x04, 0x37
        /*0002*/ 	.short	(.L_288 - .L_287)
.L_287:
        /*0004*/ 	.word	0x00000082


	//----- nvinfo : EIATTR_KPARAM_INFO
	.align		4
.L_288:
        /*0008*/ 	.byte	0x04, 0x17
        /*000a*/ 	.short	(.L_290 - .L_289)
.L_289:
        /*000c*/ 	.word	0x00000000
        /*0010*/ 	.short	0x0000
        /*0012*/ 	.short	0x0000
        /*0014*/ 	.byte	0x00, 0xf0, 0xe1, 0x10


	//----- nvinfo : EIATTR_SPARSE_MMA_MASK
	.align		4
.L_290:
        /*0018*/ 	.byte	0x03, 0x50
        /*001a*/ 	.short	0x0000


	//----- nvinfo : EIATTR_MAXREG_COUNT
	.align		4
        /*001c*/ 	.byte	0x03, 0x1b
        /*001e*/ 	.short	0x00ff


	//----- nvinfo : EIATTR_MERCURY_ISA_VERSION
	.align		4
        /*0020*/ 	.byte	0x03, 0x5f
        /*0022*/ 	.short	0x0101


	//----- nvinfo : EIATTR_VRC_CTA_INIT_COUNT
	.align		4
        /*0024*/ 	.byte	0x02, 0x4a
	.zero		1
	.zero		1


	//----- nvinfo : EIATTR_EXIT_INSTR_OFFSETS
	.align		4
        /*0028*/ 	.byte	0x04, 0x1c
        /*002a*/ 	.short	(.L_292 - .L_291)


	//   ....[0]....
.L_291:
        /*002c*/ 	.word	0x00000010


	//----- nvinfo : EIATTR_MAX_THREADS
	.align		4
.L_292:
        /*0030*/ 	.byte	0x04, 0x05
        /*0032*/ 	.short	(.L_294 - .L_293)
.L_293:
        /*0034*/ 	.word	0x00000100
        /*0038*/ 	.word	0x00000001
        /*003c*/ 	.word	0x00000001


	//----- nvinfo : EIATTR_CBANK_PARAM_SIZE
	.align		4
.L_294:
        /*0040*/ 	.byte	0x03, 0x19
        /*0042*/ 	.short	0x0438


	//----- nvinfo : EIATTR_PARAM_CBANK
	.align		4
        /*0044*/ 	.byte	0x04, 0x0a
        /*0046*/ 	.short	(.L_296 - .L_295)
	.align		4
.L_295:
        /*0048*/ 	.word	index@(.nv.constant0._ZN7cutlass13device_kernelIN5flash19enable_sm80_to_sm89INS1_16FlashAttnFwdSm80INS1_25CollectiveMainloopFwdSm80ILi8ELi1ELb1EN4cute5tupleIJNS5_1CILi128EEENS7_ILi112EEES8_EEELi128ENS_6half_tEfNS_4arch4Sm80ELb1ELb0ELb1ELb1ELb0ELb1ELb1ELb1EEENS1_21CollectiveEpilogueFwdINS6_IJS8_S8_S9_EEENS6_IJNS7_ILi1EEESH_SH_EEESB_SD_Li256ELb1ELb1ELb1ELb0EEENS1_36VarlenDynamicPersistentTileSchedulerILi128ELi112ELi256ELi256ELb1ELb1ELb0ELb1ELb1ELb1EEEEEEEEEvNT_6ParamsE)
        /*004c*/ 	.short	0x0380
        /*004e*/ 	.short	0x0438


	//----- nvinfo : EIATTR_SW_WAR
	.align		4
.L_296:
        /*0050*/ 	.byte	0x04, 0x36
        /*0052*/ 	.short	(.L_298 - .L_297)
.L_297:
        /*0054*/ 	.word	0x00000008
.L_298:


//--------------------- .nv.info._ZN7cutlass13device_kernelIN5flash19enable_sm80_to_sm89INS1_16FlashAttnFwdSm80INS1_25CollectiveMainloopFwdSm80ILi8ELi1ELb1EN4cute5tupleIJNS5_1CILi128EEES8_S8_EEELi128ENS_6half_tEfNS_4arch4Sm80ELb0ELb0ELb0ELb0ELb0ELb0ELb1ELb1EEENS1_21CollectiveEpilogueFwdIS9_NS6_IJNS7_ILi1EEESF_SF_EEESA_SC_Li256ELb0ELb1ELb1ELb0EEENS1_19SingleTileSchedulerILb0ELb1ELb1ELi128EEEEEEEEEvNT_6ParamsE --------------------------
	.section	.nv.info._ZN7cutlass13device_kernelIN5flash19enable_sm80_to_sm89INS1_16FlashAttnFwdSm80INS1_25CollectiveMainloopFwdSm80ILi8ELi1ELb1EN4cute5tupleIJNS5_1CILi128EEES8_S8_EEELi128ENS_6half_tEfNS_4arch4Sm80ELb0ELb0ELb0ELb0ELb0ELb0ELb1ELb1EEENS1_21CollectiveEpilogueFwdIS9_NS6_IJNS7_ILi1EEESF_SF_EEESA_SC_Li256ELb0ELb1ELb1ELb0EEENS1_19SingleTileSchedulerILb0ELb1ELb1ELi128EEEEEEEEEvNT_6ParamsE,"",@"SHT_CUDA_INFO"
	.sectionflags	@""
	.align	4


	//----- nvinfo : EIATTR_CUDA_API_VERSION
	.align		4
        /*0000*/ 	.byte	0x04, 0x37
        /*0002*/ 	.short	(.L_300 - .L_299)
.L_299:
        /*0004*/ 	.word	0x00000082


	//----- nvinfo : EIATTR_KPARAM_INFO
	.align		4
.L_300:
        /*0008*/ 	.byte	0x04, 0x17
        /*000a*/ 	.short	(.L_302 - .L_301)
.L_301:
        /*000c*/ 	.word	0x00000000
        /*0010*/ 	.short	0x0000
        /*0012*/ 	.short	0x0000
        /*0014*/ 	.byte	0x00, 0xf0, 0x61, 0x10


	//----- nvinfo : EIATTR_SPARSE_MMA_MASK
	.align		4
.L_302:
        /*0018*/ 	.byte	0x03, 0x50
        /*001a*/ 	.short	0x0000


	//----- nvinfo : EIATTR_MAXREG_COUNT
	.align		4
        /*001c*/ 	.byte	0x03, 0x1b
        /*001e*/ 	.short	0x00ff


	//----- nvinfo : EIATTR_MERCURY_ISA_VERSION
	.align		4
        /*0020*/ 	.byte	0x03, 0x5f
        /*0022*/ 	.short	0x0101


	//----- nvinfo : EIATTR_VRC_CTA_INIT_COUNT
	.align		4
        /*0024*/ 	.byte	0x02, 0x4a
	.zero		1
	.zero		1


	//----- nvinfo : EIATTR_EXIT_INSTR_OFFSETS
	.align		4
        /*0028*/ 	.byte	0x04, 0x1c
        /*002a*/ 	.short	(.L_304 - .L_303)


	//   ....[0]....
.L_303:
        /*002c*/ 	.word	0x00000010


	//----- nvinfo : EIATTR_MAX_THREADS
	.align		4
.L_304:
        /*0030*/ 	.byte	0x04, 0x05
        /*0032*/ 	.short	(.L_306 - .L_305)
.L_305:
        /*0034*/ 	.word	0x00000100
        /*0038*/ 	.word	0x00000001
        /*003c*/ 	.word	0x00000001


	//----- nvinfo : EIATTR_CBANK_PARAM_SIZE
	.align		4
.L_306:
        /*0040*/ 	.byte	0x03, 0x19
        /*0042*/ 	.short	0x0418


	//----- nvinfo : EIATTR_PARAM_CBANK
	.align		4
        /*0044*/ 	.byte	0x04, 0x0a
        /*0046*/ 	.short	(.L_308 - .L_307)
	.align		4
.L_307:
        /*0048*/ 	.word	index@(.nv.constant0._ZN7cutlass13device_kernelIN5flash19enable_sm80_to_sm89INS1_16FlashAttnFwdSm80INS1_25CollectiveMainloopFwdSm80ILi8ELi1ELb1EN4cute5tupleIJNS5_1CILi128EEES8_S8_EEELi128ENS_6half_tEfNS_4arch4Sm80ELb0ELb0ELb0ELb0ELb0ELb0ELb1ELb1EEENS1_21CollectiveEpilogueFwdIS9_NS6_IJNS7_ILi1EEESF_SF_EEESA_SC_Li256ELb0ELb1ELb1ELb0EEENS1_19SingleTileSchedulerILb0ELb1ELb1ELi128EEEEEEEEEvNT_6ParamsE)
        /*004c*/ 	.short	0x0380
        /*004e*/ 	.short	0x0418


	//----- nvinfo : EIATTR_SW_WAR
	.align		4
.L_308:
        /*0050*/ 	.byte	0x04, 0x36
        /*0052*/ 	.short	(.L_310 - .L_309)
.L_309:
        /*0054*/ 	.word	0x00000008
.L_310:


//--------------------- .nv.info._ZN7cutlass13device_kernelIN5flash19enable_sm80_to_sm89INS1_16FlashAttnFwdSm80INS1_25CollectiveMainloopFwdSm80ILi8ELi1ELb1EN4cute5tupleIJNS5_1CILi128EEENS7_ILi96EEES8_EEELi128ENS_6half_tEfNS_4arch4Sm80ELb0ELb1ELb0ELb0ELb0ELb0ELb1ELb1EEENS1_21CollectiveEpilogueFwdINS6_IJS8_S8_S9_EEENS6_IJNS7_ILi1EEESH_SH_EEESB_SD_Li256ELb0ELb1ELb1ELb0EEENS1_19SingleTileSchedulerILb0ELb1ELb1ELi128EEEEEEEEEvNT_6ParamsE --------------------------
	.section	.nv.info._ZN7cutlass13device_kernelIN5flash19enable_sm80_to_sm89INS1_16FlashAttnFwdSm80INS1_25CollectiveMainloopFwdSm80ILi8ELi1ELb1EN4cute5tupleIJNS5_1CILi128EEENS7_ILi96EEES8_EEELi128ENS_6half_tEfNS_4arch4Sm80ELb0ELb1ELb0ELb0ELb0ELb0ELb1ELb1EEENS1_21CollectiveEpilogueFwdINS6_IJS8_S8_S9_EEENS6_IJNS7_ILi1EEESH_SH_EEESB_SD_Li256ELb0ELb1ELb1ELb0EEENS1_19SingleTileSchedulerILb0ELb1ELb1ELi128EEEEEEEEEvNT_6ParamsE,"",@"SHT_CUDA_INFO"
	.sectionflags	@""
	.align	4


	//----- nvinfo : EIATTR_CUDA_API_VERSION
	.align		4
        /*0000*/ 	.byte	0x04, 0x37
        /*0002*/ 	.short	(.L_312 - .L_311)
.L_311:
        /*0004*/ 	.word	0x00000082


	//----- nvinfo : EIATTR_KPARAM_INFO
	.align		4
.L_312:
        /*0008*/ 	.byte	0x04, 0x17
        /*000a*/ 	.short	(.L_314 - .L_313)
.L_313:
        /*000c*/ 	.word	0x00000000
        /*0010*/ 	.short	0x0000
        /*0012*/ 	.short	0x0000
        /*0014*/ 	.byte	0x00, 0xf0, 0x61, 0x10


	//----- nvinfo : EIATTR_SPARSE_MMA_MASK
	.align		4
.L_314:
        /*0018*/ 	.byte	0x03, 0x50
        /*001a*/ 	.short	0x0000


	//----- nvinfo : EIATTR_MAXREG_COUNT
	.align		4
        /*001c*/ 	.byte	0x03, 0x1b
        /*001e*/ 	.short	0x00ff


	//----- nvinfo : EIATTR_MERCURY_ISA_VERSION
	.align		4
        /*0020*/ 	.byte	0x03, 0x5f
        /*0022*/ 	.short	0x0101


	//----- nvinfo : EIATTR_VRC_CTA_INIT_COUNT
	.align		4
        /*0024*/ 	.byte	0x02, 0x4a
	.zero		1
	.zero		1


	//----- nvinfo : EIATTR_EXIT_INSTR_OFFSETS
	.align		4
        /*0028*/ 	.byte	0x04, 0x1c
        /*002a*/ 	.short	(.L_316 - .L_315)


	//   ....[0]....
.L_315:
        /*002c*/ 	.word	0x00000010


	//----- nvinfo : EIATTR_MAX_THREADS
	.align		4
.L_316:
        /*0030*/ 	.byte	0x04, 0x05
        /*0032*/ 	.short	(.L_318 - .L_317)
.L_317:
        /*0034*/ 	.word	0x00000100
        /*0038*/ 	.word	0x00000001
        /*003c*/ 	.word	0x00000001


	//----- nvinfo : EIATTR_CBANK_PARAM_SIZE
	.align		4
.L_318:
        /*0040*/ 	.byte	0x03, 0x19
        /*0042*/ 	.short	0x0418


	//----- nvinfo : EIATTR_PARAM_CBANK
	.align		4
        /*0044*/ 	.byte	0x04, 0x0a
        /*0046*/ 	.short	(.L_320 - .L_319)
	.align		4
.L_319:
        /*0048*/ 	.word	index@(.nv.constant0._ZN7cutlass13device_kernelIN5flash19enable_sm80_to_sm89INS1_16FlashAttnFwdSm80INS1_25CollectiveMainloopFwdSm80ILi8ELi1ELb1EN4cute5tupleIJNS5_1CILi128EEENS7_ILi96EEES8_EEELi128ENS_6half_tEfNS_4arch4Sm80ELb0ELb1ELb0ELb0ELb0ELb0ELb1ELb1EEENS1_21CollectiveEpilogueFwdINS6_IJS8_S8_S9_EEENS6_IJNS7_ILi1EEESH_SH_EEESB_SD_Li256ELb0ELb1ELb1ELb0EEENS1_19SingleTileSchedulerILb0ELb1ELb1ELi128EEEEEEEEEvNT_6ParamsE)
        /*004c*/ 	.short	0x0380
        /*004e*/ 	.short	0x0418


	//----- nvinfo : EIATTR_SW_WAR
	.align		4
.L_320:
        /*0050*/ 	.byte	0x04, 0x36
        /*0052*/ 	.short	(.L_322 - .L_321)
.L_321:
        /*0054*/ 	.word	0x00000008
.L_322:


//--------------------- .nv.info._ZN7cutlass13device_kernelIN5flash19enable_sm80_to_sm89INS1_16FlashAttnFwdSm80INS1_25CollectiveMainloopFwdSm80ILi8ELi1ELb1EN4cute5tupleIJNS5_1CILi128EEES8_S8_EEELi128ENS_6half_tEfNS_4arch4Sm80ELb1ELb0ELb0ELb0ELb0ELb0ELb1ELb1EEENS1_21CollectiveEpilogueFwdIS9_NS6_IJNS7_ILi1EEESF_SF_EEESA_SC_Li256ELb0ELb1ELb1ELb0EEENS1_30DynamicPersistentTileSchedulerILi256ELi256ELb1ELb1ELb0EEEEEEEEEvNT_6ParamsE --------------------------
	.section	.nv.info._ZN7cutlass13device_kernelIN5flash19enable_sm80_to_sm89INS1_16FlashAttnFwdSm80INS1_25CollectiveMainloopFwdSm80ILi8ELi1ELb1EN4cute5tupleIJNS5_1CILi128EEES8_S8_EEELi128ENS_6half_tEfNS_4arch4Sm80ELb1ELb0ELb0ELb0ELb0ELb0ELb1ELb1EEENS1_21CollectiveEpilogueFwdIS9_NS6_IJNS7_ILi1EEESF_SF_EEESA_SC_Li256ELb0ELb1ELb1ELb0EEENS1_30DynamicPersistentTileSchedulerILi256ELi256ELb1ELb1ELb0EEEEEEEEEvNT_6ParamsE,"",@"SHT_CUDA_INFO"
	.sectionflags	@""
	.align	4


	//----- nvinfo : EIATTR_CUDA_API_VERSION
	.align		4
        /*0000*/ 	.byte	0x04, 0x37
        /*0002*/ 	.short	(.L_324 - .L_323)
.L_323:
        /*0004*/ 	.word	0x00000082


	//----- nvinfo : EIATTR_KPARAM_INFO
	.align		4
.L_324:
        /*0008*/ 	.byte	0x04, 0x17
        /*000a*/ 	.short	(.L_326 - .L_325)
.L_325:
        /*000c*/ 	.word	0x00000000
        /*0010*/ 	.short	0x0000
        /*0012*/ 	.short	0x0000
        /*0014*/ 	.byte	0x00, 0xf0, 0xa1, 0x10


	//----- nvinfo : EIATTR_SPARSE_MMA_MASK
	.align		4
.L_326:
        /*0018*/ 	.byte	0x03, 0x50
        /*001a*/ 	.short	0x0000


	//----- nvinfo : EIATTR_MAXREG_COUNT
	.align		4
        /*001c*/ 	.byte	0x03, 0x1b
        /*001e*/ 	.short	0x00ff


	//----- nvinfo : EIATTR_MERCURY_ISA_VERSION
	.align		4
        /*0020*/ 	.byte	0x03, 0x5f
        /*0022*/ 	.short	0x0101


	//----- nvinfo : EIATTR_VRC_CTA_INIT_COUNT
	.align		4
        /*0024*/ 	.byte	0x02, 0x4a
	.zero		1
	.zero		1


	//----- nvinfo : EIATTR_EXIT_INSTR_OFFSETS
	.align		4
        /*0028*/ 	.byte	0x04, 0x1c
        /*002a*/ 	.short	(.L_328 - .L_327)


	//   ....[0]....
.L_327:
        /*002c*/ 	.word	0x00000010


	//----- nvinfo : EIATTR_MAX_THREADS
	.align		4
.L_328:
        /*0030*/ 	.byte	0x04, 0x05
        /*0032*/ 	.short	(.L_330 - .L_329)
.L_329:
        /*0034*/ 	.word	0x00000100
        /*0038*/ 	.word	0x00000001
        /*003c*/ 	.word	0x00000001


	//----- nvinfo : EIATTR_CBANK_PARAM_SIZE
	.align		4
.L_330:
        /*0040*/ 	.byte	0x03, 0x19
        /*0042*/ 	.short	0x0428


	//----- nvinfo : EIATTR_PARAM_CBANK
	.align		4
        /*0044*/ 	.byte	0x04, 0x0a
        /*0046*/ 	.short	(.L_332 - .L_331)
	.align		4
.L_331:
        /*0048*/ 	.word	index@(.nv.constant0._ZN7cutlass13device_kernelIN5flash19enable_sm80_to_sm89INS1_16FlashAttnFwdSm80INS1_25CollectiveMainloopFwdSm80ILi8ELi1ELb1EN4cute5tupleIJNS5_1CILi128EEES8_S8_EEELi128ENS_6half_tEfNS_4arch4Sm80ELb1ELb0ELb0ELb0ELb0ELb0ELb1ELb1EEENS1_21CollectiveEpilogueFwdIS9_NS6_IJNS7_ILi1EEESF_SF_EEESA_SC_Li256ELb0ELb1ELb1ELb0EEENS1_30DynamicPersistentTileSchedulerILi256ELi256ELb1ELb1ELb0EEEEEEEEEvNT_6ParamsE)
        /*004c*/ 	.short	0x0380
        /*004e*/ 	.short	0x0428


	//----- nvinfo : EIATTR_SW_WAR
	.align		4
.L_332:
        /*0050*/ 	.byte	0x04, 0x36
        /*0052*/ 	.short	(.L_334 - .L_333)
.L_333:
        /*0054*/ 	.word	0x00000008
.L_334:


//--------------------- .nv.info._ZN7cutlass13device_kernelIN5flash19enable_sm80_to_sm89INS1_16FlashAttnFwdSm80INS1_25CollectiveMainloopFwdSm80ILi4ELi1ELb0EN4cute5tupleIJNS5_1CILi128EEENS7_ILi64EEES8_EEELi128ENS_6half_tEfNS_4arch4Sm80ELb0ELb0ELb0ELb0ELb0ELb0ELb1ELb1EEENS1_21CollectiveEpilogueFwdINS6_IJS8_S8_S9_EEENS6_IJNS7_ILi1EEESH_SH_EEESB_SD_Li128ELb0ELb1ELb1ELb0EEENS1_19SingleTileSchedulerILb0ELb1ELb1ELi128EEEEEEEEEvNT_6ParamsE --------------------------
	.section	.nv.info._ZN7cutlass13device_kernelIN5flash19enable_sm80_to_sm89INS1_16FlashAttnFwdSm80INS1_25CollectiveMainloopFwdSm80ILi4ELi1ELb0EN4cute5tupleIJNS5_1CILi128EEENS7_ILi64EEES8_EEELi128ENS_6half_tEfNS_4arch4Sm80ELb0ELb0ELb0ELb0ELb0ELb0ELb1ELb1EEENS1_21CollectiveEpilogueFwdINS6_IJS8_S8_S9_EEENS6_IJNS7_ILi1EEESH_SH_EEESB_SD_Li128ELb0ELb1ELb1ELb0EEENS1_19SingleTileSchedulerILb0ELb1ELb1ELi128EEEEEEEEEvNT_6ParamsE,"",@"SHT_CUDA_INFO"
	.sectionflags	@""
	.align	4


	//----- nvinfo : EIATTR_CUDA_API_VERSION
	.align		4
        /*0000*/ 	.byte	0x04, 0x37
        /*0002*/ 	.short	(.L_336 - .L_335)
.L_335:
        /*0004*/ 	.word	0x00000082


	//----- nvinfo : EIATTR_KPARAM_INFO
	.align		4
.L_336:
        /*0008*/ 	.byte	0x04, 0x17
        /*000a*/ 	.short	(.L_338 - .L_337)
.L_337:
        /*000c*/ 	.word	0x00000000
        /*0010*/ 	.short	0x0000
        /*0012*/ 	.short	0x0000
        /*0014*/ 	.byte	0x00, 0xf0, 0x61, 0x10


	//----- nvinfo : EIATTR_SPARSE_MMA_MASK
	.align		4
.L_338:
        /*0018*/ 	.byte	0x03, 0x50
        /*001a*/ 	.short	0x0000


	//----- nvinfo : EIATTR_MAXREG_COUNT
	.align		4
        /*001c*/ 	.byte	0x03, 0x1b
        /*001e*/ 	.short	0x00ff


	//----- nvinfo : EIATTR_MERCURY_ISA_VERSION
	.align		4
        /*0020*/ 	.byte	0x03, 0x5f
        /*0022*/ 	.short	0x0101


	//----- nvinfo : EIATTR_VRC_CTA_INIT_COUNT
	.align		4
        /*0024*/ 	.byte	0x02, 0x4a
	.zero		1
	.zero		1


	//----- nvinfo : EIATTR_EXIT_INSTR_OFFSETS
	.align		4
        /*0028*/ 	.byte	0x04, 0x1c
        /*002a*/ 	.short	(.L_340 - .L_339)


	//   ....[0]....
.L_339:
        /*002c*/ 	.word	0x00000010


	//----- nvinfo : EIATTR_MAX_THREADS
	.align		4
.L_340:
        /*0030*/ 	.byte	0x04, 0x05
        /*0032*/ 	.short	(.L_342 - .L_341)
.L_341:
        /*0034*/ 	.word	0x00000080
        /*0038*/ 	.word	0x00000001
        /*003c*/ 	.word	0x00000001


	//----- nvinfo : EIATTR_CBANK_PARAM_SIZE
	.align		4
.L_342:
        /*0040*/ 	.byte	0x03, 0x19
        /*0042*/ 	.short	0x0418


	//----- nvinfo : EIATTR_PARAM_CBANK
	.align		4
        /*0044*/ 	.byte	0x04, 0x0a
        /*0046*/ 	.short	(.L_344 - .L_343)
	.align		4
.L_343:
        /*0048*/ 	.word	index@(.nv.constant0._ZN7cutlass13device_kernelIN5flash19enable_sm80_to_sm89INS1_16FlashAttnFwdSm80INS1_25CollectiveMainloopFwdSm80ILi4ELi1ELb0EN4cute5tupleIJNS5_1CILi128EEENS7_ILi64EEES8_EEELi128ENS_6half_tEfNS_4arch4Sm80ELb0ELb0ELb0ELb0ELb0ELb0ELb1ELb1EEENS1_21CollectiveEpilogueFwdINS6_IJS8_S8_S9_EEENS6_IJNS7_ILi1EEESH_SH_EEESB_SD_Li128ELb0ELb1ELb1ELb0EEENS1_19SingleTileSchedulerILb0ELb1ELb1ELi128EEEEEEEEEvNT_6ParamsE)
        /*004c*/ 	.short	0x0380
        /*004e*/ 	.short	0x0418


	//----- nvinfo : EIATTR_SW_WAR
	.align		4
.L_344:
        /*0050*/ 	.byte	0x04, 0x36
        /*0052*/ 	.short	(.L_346 - .L_345)
.L_345:
        /*0054*/ 	.word	0x00000008
.L_346:


//--------------------- .nv.info._ZN7cutlass13device_kernelIN5flash19enable_sm80_to_sm89INS1_16FlashAttnFwdSm80INS1_25CollectiveMainloopFwdSm80ILi8ELi1ELb1EN4cute5tupleIJNS5_1CILi128EEENS7_ILi112EEES8_EEELi128ENS_6half_tEfNS_4arch4Sm80ELb0ELb0ELb0ELb1ELb0ELb0ELb1ELb1EEENS1_21CollectiveEpilogueFwdINS6_IJS8_S8_S9_EEENS6_IJNS7_ILi1EEESH_SH_EEESB_SD_Li256ELb1ELb1ELb1ELb0EEENS1_36VarlenDynamicPersistentTileSchedulerILi128ELi112ELi256ELi256ELb1ELb1ELb0ELb0ELb1ELb1EEEEEEEEEvNT_6ParamsE --------------------------
	.section	.nv.info._ZN7cutlass13device_kernelIN5flash19enable_sm80_to_sm89INS1_16FlashAttnFwdSm80INS1_25CollectiveMainloopFwdSm80ILi8ELi1ELb1EN4cute5tupleIJNS5_1CILi128EEENS7_ILi112EEES8_EEELi128ENS_6half_tEfNS_4arch4Sm80ELb0ELb0ELb0ELb1ELb0ELb0ELb1ELb1EEENS1_21CollectiveEpilogueFwdINS6_IJS8_S8_S9_EEENS6_IJNS7_ILi1EEESH_SH_EEESB_SD_Li256ELb1ELb1ELb1ELb0EEENS1_36VarlenDynamicPersistentTileSchedulerILi128ELi112ELi256ELi256ELb1ELb1ELb0ELb0ELb1ELb1EEEEEEEEEvNT_6ParamsE,"",@"SHT_CUDA_INFO"
	.sectionflags	@""
	.align	4


	//----- nvinfo : EIATTR_CUDA_API_VERSION
	.align		4
        /*0000*/ 	.byte	0x04, 0x37
        /*0002*/ 	.short	(.L_348 - .L_347)
.L_347:
        /*0004*/ 	.word	0x00000082


	//----- nvinfo : EIATTR_KPARAM_INFO
	.align		4
.L_348:
        /*0008*/ 	.byte	0x04, 0x17
        /*000a*/ 	.short	(.L_350 - .L_349)
.L_349:
        /*000c*/ 	.word	0x00000000
        /*0010*/ 	.short	0x0000
        /*0012*/ 	.short	0x0000
        /*0014*/ 	.byte	0x00, 0xf0, 0xe1, 0x10


	//----- nvinfo : EIATTR_SPARSE_MMA_MASK
	.align		4
.L_350:
        /*0018*/ 	.byte	0x03, 0x50
        /*001a*/ 	.short	0x0000


	//----- nvinfo : EIATTR_MAXREG_COUNT
	.align		4
        /*001c*/ 	.byte	0x03, 0x1b
        /*001e*/ 	.short	0x00ff


	//----- nvinfo : EIATTR_MERCURY_ISA_VERSION
	.align		4
        /*0020*/ 	.byte	0x03, 0x5f
        /*0022*/ 	.short	0x0101


	//----- nvinfo : EIATTR_VRC_CTA_INIT_COUNT
	.align		4
        /*0024*/ 	.byte	0x02, 0x4a
	.zero		1
	.zero		1


	//----- nvinfo : EIATTR_EXIT_INSTR_OFFSETS
	.align		4
        /*0028*/ 	.byte	0x04, 0x1c
        /*002a*/ 	.short	(.L_352 - .L_351)


	//   ....[0]....
.L_351:
        /*002c*/ 	.word	0x00000010


	//----- nvinfo : EIATTR_MAX_THREADS
	.align		4
.L_352:
        /*0030*/ 	.byte	0x04, 0x05
        /*0032*/ 	.short	(.L_354 - .L_353)
.L_353:
        /*0034*/ 	.word	0x00000100
        /*0038*/ 	.word	0x00000001
        /*003c*/ 	.word	0x00000001


	//----- nvinfo : EIATTR_CBANK_PARAM_SIZE
	.align		4
.L_354:
        /*0040*/ 	.byte	0x03, 0x19
        /*0042*/ 	.short	0x0438


	//----- nvinfo : EIATTR_PARAM_CBANK
	.align		4
        /*0044*/ 	.byte	0x04, 0x0a
        /*0046*/ 	.short	(.L_356 - .L_355)
	.align		4
.L_355:
        /*0048*/ 	.word	index@(.nv.constant0._ZN7cutlass13device_kernelIN5flash19enable_sm80_to_sm89INS1_16FlashAttnFwdSm80INS1_25CollectiveMainloopFwdSm80ILi8ELi1ELb1EN4cute5tupleIJNS5_1CILi128EEENS7_ILi112EEES8_EEELi128ENS_6half_tEfNS_4arch4Sm80ELb0ELb0ELb0ELb1ELb0ELb0ELb1ELb1EEENS1_21CollectiveEpilogueFwdINS6_IJS8_S8_S9_EEENS6_IJNS7_ILi1EEESH_SH_EEESB_SD_Li256ELb1ELb1ELb1ELb0EEENS1_36VarlenDynamicPersistentTileSchedulerILi128ELi112ELi256ELi256ELb1ELb1ELb0ELb0ELb1ELb1EEEEEEEEEvNT_6ParamsE)
        /*004c*/ 	.short	0x0380
        /*004e*/ 	.short	0x0438


	//----- nvinfo : EIATTR_SW_WAR
	.align		4
.L_356:
        /*0050*/ 	.byte	0x04, 0x36
        /*0052*/ 	.short	(.L_358 - .L_357)
.L_357:
        /*0054*/ 	.word	0x00000008
.L_358:


//--------------------- .nv.info._ZN7cutlass13device_kernelIN5flash19enable_sm80_to_sm89INS1_16FlashAttnFwdSm80INS1_25CollectiveMainloopFwdSm80ILi8ELi1ELb1EN4cute5tupleIJNS5_1CILi128EEENS7_ILi112EEES8_EEELi128ENS_6half_tEfNS_4arch4Sm80ELb0ELb0ELb0ELb1ELb0ELb1ELb1ELb1EEENS1_21CollectiveEpilogueFwdINS6_IJS8_S8_S9_EEENS6_IJNS7_ILi1EEESH_SH_EEESB_SD_Li256ELb1ELb1ELb1ELb0EEENS1_36VarlenDynamicPersistentTileSchedulerILi128ELi112ELi256ELi256ELb1ELb1ELb0ELb0ELb1ELb1EEEEEEEEEvNT_6ParamsE --------------------------
	.section	.nv.info._ZN7cutlass13device_kernelIN5flash19enable_sm80_to_sm89INS1_16FlashAttnFwdSm80INS1_25CollectiveMainloopFwdSm80ILi8ELi1ELb1EN4cute5tupleIJNS5_1CILi128EEENS7_ILi112EEES8_EEELi128ENS_6half_tEfNS_4arch4Sm80ELb0ELb0ELb0ELb1ELb0ELb1ELb1ELb1EEENS1_21CollectiveEpilogueFwdINS6_IJS8_S8_S9_EEENS6_IJNS7_ILi1EEESH_SH_EEESB_SD_Li256ELb1ELb1ELb1ELb0EEENS1_36VarlenDynamicPersistentTileSchedulerILi128ELi112ELi256ELi256ELb1ELb1ELb0ELb0ELb1ELb1EEEEEEEEEvNT_6ParamsE,"",@"SHT_CUDA_INFO"
	.sectionflags	@""
	.align	4


	//----- nvinfo : EIATTR_CUDA_API_VERSION
	.align		4
        /*0000*/ 	.byte	0x04, 0x37
        /*0002*/ 	.short	(.L_360 - .L_359)
.L_359:
        /*0004*/ 	.word	0x00000082


	//----- nvinfo : EIATTR_KPARAM_INFO
	.align		4
.L_360:
        /*0008*/ 	.byte	0x04, 0x17
        /*000a*/ 	.short	(.L_362 - .L_361)
.L_361:
        /*000c*/ 	.word	0x00000000
        /*0010*/ 	.short	0x0000
        /*0012*/ 	.short	0x0000
        /*0014*/ 	.byte	0x00, 0xf0, 0xe1, 0x10


	//----- nvinfo : EIATTR_SPARSE_MMA_MASK
	.align		4
.L_362:
        /*0018*/ 	.byte	0x03, 0x50
        /*001a*/ 	.short	0x0000


	//----- nvinfo : EIATTR_MAXREG_COUNT
	.align		4
        /*001c*/ 	.byte	0x03, 0x1b
        /*001e*/ 	.short	0x00ff


	//----- nvinfo : EIATTR_MERCURY_ISA_VERSION
	.align		4
        /*0020*/ 	.byte	0x03, 0x5f
        /*0022*/ 	.short	0x0101


	//----- nvinfo : EIATTR_VRC_CTA_INIT_COUNT
	.align		4
        /*0024*/ 	.byte	0x02, 0x4a
	.zero		1
	.zero		1


	//----- nvinfo : EIATTR_EXIT_INSTR_OFFSETS
	.align		4
        /*0028*/ 	.byte	0x04, 0x1c
        /*002a*/ 	.short	(.L_364 - .L_363)


	//   ....[0]....
.L_363:
        /*002c*/ 	.word	0x00000010


	//----- nvinfo : EIATTR_MAX_THREADS
	.align		4
.L_364:
        /*0030*/ 	.byte	0x04, 0x05
        /*0032*/ 	.short	(.L_366 - .L_365)
.L_365:
        /*0034*/ 	.word	0x00000100
        /*0038*/ 	.word	0x00000001
        /*003c*/ 	.word	0x00000001


	//----- nvinfo : EIATTR_CBANK_PARAM_SIZE
	.align		4
.L_366:
        /*0040*/ 	.byte	0x03, 0x19
        /*0042*/ 	.short	0x0438


	//----- nvinfo : EIATTR_PARAM_CBANK
	.align		4
        /*0044*/ 	.byte	0x04, 0x0a
        /*0046*/ 	.short	(.L_368 - .L_367)
	.align		4
.L_367:
        /*0048*/ 	.word	index@(.nv.constant0._ZN7cutlass13device_kernelIN5flash19enable_sm80_to_sm89INS1_16FlashAttnFwdSm80INS1_25CollectiveMainloopFwdSm80ILi8ELi1ELb1EN4cute5tupleIJNS5_1CILi128EEENS7_ILi112EEES8_EEELi128ENS_6half_tEfNS_4arch4Sm80ELb0ELb0ELb0ELb1ELb0ELb1ELb1ELb1EEENS1_21CollectiveEpilogueFwdINS6_IJS8_S8_S9_EEENS6_IJNS7_ILi1EEESH_SH_EEESB_SD_Li256ELb1ELb1ELb1ELb0EEENS1_36VarlenDynamicPersistentTileSchedulerILi128ELi112ELi256ELi256ELb1ELb1ELb0ELb0ELb1ELb1EEEEEEEEEvNT_6ParamsE)
        /*004c*/ 	.short	0x0380
        /*004e*/ 	.short	0x0438


	//----- nvinfo : EIATTR_SW_WAR
	.align		4
.L_368:
        /*0050*/ 	.byte	0x04, 0x36
        /*0052*/ 	.short	(.L_370 - .L_369)
.L_369:
        /*0054*/ 	.word	0x00000008
.L_370:


//--------------------- .nv.info._ZN7cutlass13device_kernelIN5flash19enable_sm80_to_sm89INS1_16FlashAttnFwdSm80INS1_25CollectiveMainloopFwdSm80ILi4ELi1ELb0EN4cute5tupleIJNS5_1CILi128EEENS7_ILi48EEES8_EEELi128ENS_6half_tEfNS_4arch4Sm80ELb0ELb1ELb0ELb0ELb0ELb0ELb1ELb1EEENS1_21CollectiveEpilogueFwdINS6_IJS8_S8_S9_EEENS6_IJNS7_ILi1EEESH_SH_EEESB_SD_Li128ELb0ELb1ELb1ELb0EEENS1_19SingleTileSchedulerILb0ELb1ELb1ELi128EEEEEEEEEvNT_6ParamsE --------------------------
	.section	.nv.info._ZN7cutlass13device_kernelIN5flash19enable_sm80_to_sm89INS1_16FlashAttnFwdSm80INS1_25CollectiveMainloopFwdSm80ILi4ELi1ELb0EN4cute5tupleIJNS5_1CILi128EEENS7_ILi48EEES8_EEELi128ENS_6half_tEfNS_4arch4Sm80ELb0ELb1ELb0ELb0ELb0ELb0ELb1ELb1EEENS1_21CollectiveEpilogueFwdINS6_IJS8_S8_S9_EEENS6_IJNS7_ILi1EEESH_SH_EEESB_SD_Li128ELb0ELb1ELb1ELb0EEENS1_19SingleTileSchedulerILb0ELb1ELb1ELi128EEEEEEEEEvNT_6ParamsE,"",@"SHT_CUDA_INFO"
	.sectionflags	@""
	.align	4


	//----- nvinfo : EIATTR_CUDA_API_VERSION
	.align		4
        /*0000*/ 	.byte	0x04, 0x37
        /*0002*/ 	.short	(.L_372 - .L_371)
.L_371:
        /*0004*/ 	.word	0x00000082


	//----- nvinfo : EIATTR_KPARAM_INFO
	.align		4
.L_372:
        /*0008*/ 	.byte	0x04, 0x17
        /*000a*/ 	.short	(.L_374 - .L_373)
.L_373:
        /*000c*/ 	.word	0x00000000
        /*0010*/ 	.short	0x0000
        /*0012*/ 	.short	0x0000
        /*0014*/ 	.byte	0x00, 0xf0, 0x61, 0x10


	//----- nvinfo : EIATTR_SPARSE_MMA_MASK
	.align		4
.L_374:
        /*0018*/ 	.byte	0x03, 0x50
        /*001a*/ 	.short	0x0000


	//----- nvinfo : EIATTR_MAXREG_COUNT
	.align		4
        /*001c*/ 	.byte	0x03, 0x1b
        /*001e*/ 	.short	0x00ff


	//----- nvinfo : EIATTR_MERCURY_ISA_VERSION
	.align		4
        /*0020*/ 	.byte	0x03, 0x5f
        /*0022*/ 	.short	0x0101


	//----- nvinfo : EIATTR_VRC_CTA_INIT_COUNT
	.align		4
        /*0024*/ 	.byte	0x02, 0x4a
	.zero		1
	.zero		1


	//----- nvinfo : EIATTR_EXIT_INSTR_OFFSETS
	.align		4
        /*0028*/ 	.byte	0x04, 0x1c
        /*002a*/ 	.short	(.L_376 - .L_375)


	//   ....[0]....
.L_375:
        /*002c*/ 	.word	0x00000010


	//----- nvinfo : EIATTR_MAX_THREADS
	.align		4
.L_376:
        /*0030*/ 	.byte	0x04, 0x05
        /*0032*/ 	.short	(.L_378 - .L_377)
.L_377:
        /*0034*/ 	.word	0x00000080
        /*0038*/ 	.word	0x00000001
        /*003c*/ 	.word	0x00000001


	//----- nvinfo : EIATTR_CBANK_PARAM_SIZE
	.align		4
.L_378:
        /*0040*/ 	.byte	0x03, 0x19
        /*0042*/ 	.short	0x0418


	//----- nvinfo : EIATTR_PARAM_CBANK
	.align		4
        /*0044*/ 	.byte	0x04, 0x0a
        /*0046*/ 	.short	(.L_380 - .L_379)
	.align		4
.L_379:
        /*0048*/ 	.word	index@(.nv.constant0._ZN7cutlass13device_kernelIN5flash19enable_sm80_to_sm89INS1_16FlashAttnFwdSm80INS1_25CollectiveMainloopFwdSm80ILi4ELi1ELb0EN4cute5tupleIJNS5_1CILi128EEENS7_ILi48EEES8_EEELi128ENS_6half_tEfNS_4arch4Sm80ELb0ELb1ELb0ELb0ELb0ELb0ELb1ELb1EEENS1_21CollectiveEpilogueFwdINS6_IJS8_S8_S9_EEENS6_IJNS7_ILi1EEESH_SH_EEESB_SD_Li128ELb0ELb1ELb1ELb0EEENS1_19SingleTileSchedulerILb0ELb1ELb1ELi128EEEEEEEEEvNT_6ParamsE)
        /*004c*/ 	.short	0x0380
        /*004e*/ 	.short	0x0418


	//----- nvinfo : EIATTR_SW_WAR
	.align		4
.L_380:
        /*0050*/ 	.byte	0x04, 0x36
        /*0052*/ 	.short	(.L_382 - .L_381)
.L_381:
        /*0054*/ 	.word	0x00000008
.L_382:


//--------------------- .nv.info._ZN7cutlass13device_kernelIN5flash19enable_sm80_to_sm89INS1_16FlashAttnFwdSm80INS1_25CollectiveMainloopFwdSm80ILi8ELi1ELb1EN4cute5tupleIJNS5_1CILi128EEENS7_ILi96EEES8_EEELi128ENS_6half_tEfNS_4arch4Sm80ELb0ELb1ELb0ELb1ELb0ELb0ELb1ELb1EEENS1_21CollectiveEpilogueFwdINS6_IJS8_S8_S9_EEENS6_IJNS7_ILi1EEESH_SH_EEESB_SD_Li256ELb1ELb1ELb1ELb0EEENS1_36VarlenDynamicPersistentTileSchedulerILi128ELi96ELi256ELi256ELb1ELb1ELb0ELb1ELb0ELb1EEEEEEEEEvNT_6ParamsE --------------------------
	.section	.nv.info._ZN7cutlass13device_kernelIN5flash19enable_sm80_to_sm89INS1_16FlashAttnFwdSm80INS1_25CollectiveMainloopFwdSm80ILi8ELi1ELb1EN4cute5tupleIJNS5_1CILi128EEENS7_ILi96EEES8_EEELi128ENS_6half_tEfNS_4arch4Sm80ELb0ELb1ELb0ELb1ELb0ELb0ELb1ELb1EEENS1_21CollectiveEpilogueFwdINS6_IJS8_S8_S9_EEENS6_IJNS7_ILi1EEESH_SH_EEESB_SD_Li256ELb1ELb1ELb1ELb0EEENS1_36VarlenDynamicPersistentTileSchedulerILi128ELi96ELi256ELi256ELb1ELb1ELb0ELb1ELb0ELb1EEEEEEEEEvNT_6ParamsE,"",@"SHT_CUDA_INFO"
	.sectionflags	@""
	.align	4


	//----- nvinfo : EIATTR_CUDA_API_VERSION
	.align		4
        /*0000*/ 	.byte	0x04, 0x37
        /*0002*/ 	.short	(.L_384 - .L_383)
.L_383:
        /*0004*/ 	.word	0x00000082


	//----- nvinfo : EIATTR_KPARAM_INFO
	.align		4
.L_384:
        /*0008*/ 	.byte	0x04, 0x17
        /*000a*/ 	.short	(.L_386 - .L_385)
.L_385:
        /*000c*/ 	.word	0x00000000
        /*0010*/ 	.short	0x0000
        /*0012*/ 	.short	0x0000
        /*0014*/ 	.byte	0x00, 0xf0, 0xe1, 0x10


	//----- nvinfo : EIATTR_SPARSE_MMA_MASK
	.align		4
.L_386:
        /*0018*/ 	.byte	0x03, 0x50
        /*001a*/ 	.short	0x0000


	//----- nvinfo : EIATTR_MAXREG_COUNT
	.align		4
        /*001c*/ 	.byte	0x03, 0x1b
        /*001e*/ 	.short	0x00ff


	//----- nvinfo : EIATTR_MERCURY_ISA_VERSION
	.align		4
        /*0020*/ 	.byte	0x03, 0x5f
        /*0022*/ 	.short	0x0101


	//----- nvinfo : EIATTR_VRC_CTA_INIT_COUNT
	.align		4
        /*0024*/ 	.byte	0x02, 0x4a
	.zero		1
	.zero		1


	//----- nvinfo : EIATTR_EXIT_INSTR_OFFSETS
	.align		4
        /*0028*/ 	.byte	0x04, 0x1c
        /*002a*/ 	.short	(.L_388 - .L_387)


	//   ....[0]....
.L_387:
        /*002c*/ 	.word	0x00000010


	//----- nvinfo : EIATTR_MAX_THREADS
	.align		4
.L_388:
        /*0030*/ 	.byte	0x04, 0x05
        /*0032*/ 	.short	(.L_390 - .L_389)
.L_389:
        /*0034*/ 	.word	0x00000100
        /*0038*/ 	.word	0x00000001
        /*003c*/ 	.word	0x00000001


	//----- nvinfo : EIATTR_CBANK_PARAM_SIZE
	.align		4
.L_390:
        /*0040*/ 	.byte	0x03, 0x19
        /*0042*/ 	.short	0x0438


	//----- nvinfo : EIATTR_PARAM_CBANK
	.align		4
        /*0044*/ 	.byte	0x04, 0x0a
        /*0046*/ 	.short	(.L_392 - .L_391)
	.align		4
.L_391:
        /*0048*/ 	.word	index@(.nv.constant0._ZN7cutlass13device_kernelIN5flash19enable_sm80_to_sm89INS1_16FlashAttnFwdSm80INS1_25CollectiveMainloopFwdSm80ILi8ELi1ELb1EN4cute5tupleIJNS5_1CILi128EEENS7_ILi96EEES8_EEELi128ENS_6half_tEfNS_4arch4Sm80ELb0ELb1ELb0ELb1ELb0ELb0ELb1ELb1EEENS1_21CollectiveEpilogueFwdINS6_IJS8_S8_S9_EEENS6_IJNS7_ILi1EEESH_SH_EEESB_SD_Li256ELb1ELb1ELb1ELb0EEENS1_36VarlenDynamicPersistentTileSchedulerILi128ELi96ELi256ELi256ELb1ELb1ELb0ELb1ELb0ELb1EEEEEEEEEvNT_6ParamsE)
        /*004c*/ 	.short	0x0380
        /*004e*/ 	.short	0x0438


	//----- nvinfo : EIATTR_SW_WAR
	.align		4
.L_392:
        /*0050*/ 	.byte	0x04, 0x36
        /*0052*/ 	.short	(.L_394 - .L_393)
.L_393:
        /*0054*/ 	.word	0x00000008
.L_394:


//--------------------- .nv.info._ZN7cutlass13device_kernelIN5flash19enable_sm80_to_sm89INS1_16FlashAttnFwdSm80INS1_25CollectiveMainloopFwdSm80ILi8ELi1ELb1EN4cute5tupleIJNS5_1CILi128EEENS7_ILi96EEES8_EEELi128ENS_6half_tEfNS_4arch4Sm80ELb0ELb1ELb0ELb1ELb0ELb1ELb1ELb1EEENS1_21CollectiveEpilogueFwdINS6_IJS8_S8_S9_EEENS6_IJNS7_ILi1EEESH_SH_EEESB_SD_Li256ELb1ELb1ELb1ELb0EEENS1_36VarlenDynamicPersistentTileSchedulerILi128ELi96ELi256ELi256ELb1ELb1ELb0ELb1ELb0ELb1EEEEEEEEEvNT_6ParamsE --------------------------
	.section	.nv.info._ZN7cutlass13device_kernelIN5flash19enable_sm80_to_sm89INS1_16FlashAttnFwdSm80INS1_25CollectiveMainloopFwdSm80ILi8ELi1ELb1EN4cute5tupleIJNS5_1CILi128EEENS7_ILi96EEES8_EEELi128ENS_6half_tEfNS_4arch4Sm80ELb0ELb1ELb0ELb1ELb0ELb1ELb1ELb1EEENS1_21CollectiveEpilogueFwdINS6_IJS8_S8_S9_EEENS6_IJNS7_ILi1EEESH_SH_EEESB_SD_Li256ELb1ELb1ELb1ELb0EEENS1_36VarlenDynamicPersistentTileSchedulerILi128ELi96ELi256ELi256ELb1ELb1ELb0ELb1ELb0ELb1EEEEEEEEEvNT_6ParamsE,"",@"SHT_CUDA_INFO"
	.sectionflags	@""
	.align	4


	//----- nvinfo : EIATTR_CUDA_API_VERSION
	.align		4
        /*0000*/ 	.byte	0x04, 0x37
        /*0002*/ 	.short	(.L_396 - .L_395)
.L_395:
        /*0004*/ 	.word	0x00000082


	//----- nvinfo : EIATTR_KPARAM_INFO
	.align		4
.L_396:
        /*0008*/ 	.byte	0x04, 0x17
        /*000a*/ 	.short	(.L_398 - .L_397)
.L_397:
        /*000c*/ 	.word	0x00000000
        /*0010*/ 	.short	0x0000
        /*0012*/ 	.short	0x0000
        /*0014*/ 	.byte	0x00, 0xf0, 0xe1, 0x10


	//----- nvinfo : EIATTR_SPARSE_MMA_MASK
	.align		4
.L_398:
        /*0018*/ 	.byte	0x03, 0x50
        /*001a*/ 	.short	0x0000


	//----- nvinfo : EIATTR_MAXREG_COUNT
	.align		4
        /*001c*/ 	.byte	0x03, 0x1b
        /*001e*/ 	.short	0x00ff


	//----- nvinfo : EIATTR_MERCURY_ISA_VERSION
	.align		4
        /*0020*/ 	.byte	0x03, 0x5f
        /*0022*/ 	.short	0x0101


	//----- nvinfo : EIATTR_VRC_CTA_INIT_COUNT
	.align		4
        /*0024*/ 	.byte	0x02, 0x4a
	.zero		1
	.zero		1


	//----- nvinfo : EIATTR_EXIT_INSTR_OFFSETS
	.align		4
        /*0028*/ 	.byte	0x04, 0x1c
        /*002a*/ 	.short	(.L_400 - .L_399)


	//   ....[0]....
.L_399:
        /*002c*/ 	.word	0x00000010


	//----- nvinfo : EIATTR_MAX_THREADS
	.align		4
.L_400:
        /*0030*/ 	.byte	0x04, 0x05
        /*0032*/ 	.short	(.L_402 - .L_401)
.L_401:
        /*0034*/ 	.word	0x00000100
        /*0038*/ 	.word	0x00000001
        /*003c*/ 	.word	0x00000001


	//----- nvinfo : EIATTR_CBANK_PARAM_SIZE
	.align		4
.L_402:
        /*0040*/ 	.byte	0x03, 0x19
        /*0042*/ 	.short	0x0438


	//----- nvinfo : EIATTR_PARAM_CBANK
	.align		4
        /*0044*/ 	.byte	0x04, 0x0a
        /*0046*/ 	.short	(.L_404 - .L_403)
	.align		4
.L_403:
        /*0048*/ 	.word	index@(.nv.constant0._ZN7cutlass13device_kernelIN5flash19enable_sm80_to_sm89INS1_16FlashAttnFwdSm80INS1_25CollectiveMainloopFwdSm80ILi8ELi1ELb1EN4cute5tupleIJNS5_1CILi128EEENS7_ILi96EEES8_EEELi128ENS_6half_tEfNS_4arch4Sm80ELb0ELb1ELb0ELb1ELb0ELb1ELb1ELb1EEENS1_21CollectiveEpilogueFwdINS6_IJS8_S8_S9_EEENS6_IJNS7_ILi1EEESH_SH_EEESB_SD_Li256ELb1ELb1ELb1ELb0EEENS1_36VarlenDynamicPersistentTileSchedulerILi128ELi96ELi256ELi256ELb1ELb1ELb0ELb1ELb0ELb1EEEEEEEEEvNT_6ParamsE)
        /*004c*/ 	.short	0x0380
        /*004e*/ 	.short	0x0438


	//----- nvinfo : EIATTR_SW_WAR
	.align		4
.L_404:
        /*0050*/ 	.byte	0x04, 0x36
        /*0052*/ 	.short	(.L_406 - .L_405)
.L_405:
        /*0054*/ 	.word	0x00000008
.L_406:


//--------------------- .nv.info._ZN7cutlass13device_kernelIN5flash19enable_sm80_to_sm89INS1_16FlashAttnFwdSm80INS1_25CollectiveMainloopFwdSm80ILi4ELi1ELb0EN4cute5tupleIJNS5_1CILi128EEENS7_ILi64EEES8_EEELi128ENS_6half_tEfNS_4arch4Sm80ELb1ELb0ELb0ELb0ELb0ELb0ELb1ELb1EEENS1_21CollectiveEpilogueFwdINS6_IJS8_S8_S9_EEENS6_IJNS7_ILi1EEESH_SH_EEESB_SD_Li128ELb0ELb1ELb1ELb0EEENS1_30DynamicPersistentTileSchedulerILi128ELi128ELb1ELb1ELb0EEEEEEEEEvNT_6ParamsE --------------------------
	.section	.nv.info._ZN7cutlass13device_kernelIN5flash19enable_sm80_to_sm89INS1_16FlashAttnFwdSm80INS1_25CollectiveMainloopFwdSm80ILi4ELi1ELb0EN4cute5tupleIJNS5_1CILi128EEENS7_ILi64EEES8_EEELi128ENS_6half_tEfNS_4arch4Sm80ELb1ELb0ELb0ELb0ELb0ELb0ELb1ELb1EEENS1_21CollectiveEpilogueFwdINS6_IJS8_S8_S9_EEENS6_IJNS7_ILi1EEESH_SH_EEESB_SD_Li128ELb0ELb1ELb1ELb0EEENS1_30DynamicPersistentTileSchedulerILi128ELi128ELb1ELb1ELb0EEEEEEEEEvNT_6ParamsE,"",@"SHT_CUDA_INFO"
	.sectionflags	@""
	.align	4


	//----- nvinfo : EIATTR_CUDA_API_VERSION
	.align		4
        /*0000*/ 	.byte	0x04, 0x37
        /*0002*/ 	.short	(.L_408 - .L_407)
.L_407:
        /*0004*/ 	.word	0x00000082


	//----- nvinfo : EIATTR_KPARAM_INFO
	.align		4
.L_408:
        /*0008*/ 	.byte	0x04, 0x17
        /*000a*/ 	.short	(.L_410 - .L_409)
.L_409:
        /*000c*/ 	.word	0x00000000
        /*0010*/ 	.short	0x0000
        /*0012*/ 	.short	0x0000
        /*0014*/ 	.byte	0x00, 0xf0, 0xa1, 0x10


	//----- nvinfo : EIATTR_SPARSE_MMA_MASK
	.align		4
.L_410:
        /*0018*/ 	.byte	0x03, 0x50
        /*001a*/ 	.short	0x0000


	//----- nvinfo : EIATTR_MAXREG_COUNT
	.align		4
        /*001c*/ 	.byte	0x03, 0x1b
        /*001e*/ 	.short	0x00ff


	//----- nvinfo : EIATTR_MERCURY_ISA_VERSION
	.align		4
        /*0020*/ 	.byte	0x03, 0x5f
        /*0022*/ 	.short	0x0101


	//----- nvinfo : EIATTR_VRC_CTA_INIT_COUNT
	.align		4
        /*0024*/ 	.byte	0x02, 0x4a
	.zero		1
	.zero		1


	//----- nvinfo : EIATTR_EXIT_INSTR_OFFSETS
	.align		4
        /*0028*/ 	.byte	0x04, 0x1c
        /*002a*/ 	.short	(.L_412 - .L_411)


	//   ....[0]....
.L_411:
        /*002c*/ 	.word	0x00000010


	//----- nvinfo : EIATTR_MAX_THREADS
	.align		4
.L_412:
        /*0030*/ 	.byte	0x04, 0x05
        /*0032*/ 	.short	(.L_414 - .L_413)
.L_413:
        /*0034*/ 	.word	0x00000080
        /*0038*/ 	.word	0x00000001
        /*003c*/ 	.word	0x00000001


	//----- nvinfo : EIATTR_CBANK_PARAM_SIZE
	.align		4
.L_414:
        /*0040*/ 	.byte	0x03, 0x19
        /*0042*/ 	.short	0x0428


	//----- nvinfo : EIATTR_PARAM_CBANK
	.align		4
        /*0044*/ 	.byte	0x04, 0x0a
        /*0046*/ 	.short	(.L_416 - .L_415)
	.align		4
.L_415:
        /*0048*/ 	.word	index@(.nv.constant0._ZN7cutlass13device_kernelIN5flash19enable_sm80_to_sm89INS1_16FlashAttnFwdSm80INS1_25CollectiveMainloopFwdSm80ILi4ELi1ELb0EN4cute5tupleIJNS5_1CILi128EEENS7_ILi64EEES8_EEELi128ENS_6half_tEfNS_4arch4Sm80ELb1ELb0ELb0ELb0ELb0ELb0ELb1ELb1EEENS1_21CollectiveEpilogueFwdINS6_IJS8_S8_S9_EEENS6_IJNS7_ILi1EEESH_SH_EEESB_SD_Li128ELb0ELb1ELb1ELb0EEENS1_30DynamicPersistentTileSchedulerILi128ELi128ELb1ELb1ELb0EEEEEEEEEvNT_6ParamsE)
        /*004c*/ 	.short	0x0380
        /*004e*/ 	.short	0x0428


	//----- nvinfo : EIATTR_SW_WAR
	.align		4
.L_416:
        /*0050*/ 	.byte	0x04, 0x36
        /*0052*/ 	.short	(.L_418 - .L_417)
.L_417:
        /*0054*/ 	.word	0x00000008
.L_418:


//--------------------- .nv.info._ZN7cutlass13device_kernelIN5flash19enable_sm80_to_sm89INS1_16FlashAttnFwdSm80INS1_25CollectiveMainloopFwdSm80ILi8ELi1ELb1EN4cute5tupleIJNS5_1CILi128EEENS7_ILi112EEES8_EEELi128ENS_6half_tEfNS_4arch4Sm80ELb1ELb0ELb0ELb1ELb0ELb0ELb1ELb1EEENS1_21CollectiveEpilogueFwdINS6_IJS8_S8_S9_EEENS6_IJNS7_ILi1EEESH_SH_EEESB_SD_Li256ELb1ELb1ELb1ELb0EEENS1_36VarlenDynamicPersistentTileSchedulerILi128ELi112ELi256ELi256ELb1ELb1ELb0ELb1ELb1ELb1EEEEEEEEEvNT_6ParamsE --------------------------
	.section	.nv.info._ZN7cutlass13device_kernelIN5flash19enable_sm80_to_sm89INS1_16FlashAttnFwdSm80INS1_25CollectiveMainloopFwdSm80ILi8ELi1ELb1EN4cute5tupleIJNS5_1CILi128EEENS7_ILi112EEES8_EEELi128ENS_6half_tEfNS_4arch4Sm80ELb1ELb0ELb0ELb1ELb0ELb0ELb1ELb1EEENS1_21CollectiveEpilogueFwdINS6_IJS8_S8_S9_EEENS6_IJNS7_ILi1EEESH_SH_EEESB_SD_Li256ELb1ELb1ELb1ELb0EEENS1_36VarlenDynamicPersistentTileSchedulerILi128ELi112ELi256ELi256ELb1ELb1ELb0ELb1ELb1ELb1EEEEEEEEEvNT_6ParamsE,"",@"SHT_CUDA_INFO"
	.sectionflags	@""
	.align	4


	//----- nvinfo : EIATTR_CUDA_API_VERSION
	.align		4
        /*0000*/ 	.byte	0x04, 0x37
        /*0002*/ 	.short	(.L_420 - .L_419)
.L_419:
        /*0004*/ 	.word	0x00000082


	//----- nvinfo : EIATTR_KPARAM_INFO
	.align		4
.L_420:
        /*0008*/ 	.byte	0x04, 0x17
        /*000a*/ 	.short	(.L_422 - .L_421)
.L_421:
        /*000c*/ 	.word	0x00000000
        /*0010*/ 	.short	0x0000
        /*0012*/ 	.short	0x0000
        /*0014*/ 	.byte	0x00, 0xf0, 0xe1, 0x10


	//----- nvinfo : EIATTR_SPARSE_MMA_MASK
	.align		4
.L_422:
        /*0018*/ 	.byte	0x03, 0x50
        /*001a*/ 	.short	0x0000


	//----- nvinfo : EIATTR_MAXREG_COUNT
	.align		4
        /*001c*/ 	.byte	0x03, 0x1b
        /*001e*/ 	.short	0x00ff


	//----- nvinfo : EIATTR_MERCURY_ISA_VERSION
	.align		4
        /*0020*/ 	.byte	0x03, 0x5f
        /*0022*/ 	.short	0x0101


	//----- nvinfo : EIATTR_VRC_CTA_INIT_COUNT
	.align		4
        /*0024*/ 	.byte	0x02, 0x4a
	.zero		1
	.zero		1


	//----- nvinfo : EIATTR_EXIT_INSTR_OFFSETS
	.align		4
        /*0028*/ 	.byte	0x04, 0x1c
        /*002a*/ 	.short	(.L_424 - .L_423)


	//   ....[0]....
.L_423:
        /*002c*/ 	.word	0x00000010


	//----- nvinfo : EIATTR_MAX_THREADS
	.align		4
.L_424:
        /*0030*/ 	.byte	0x04, 0x05
        /*0032*/ 	.short	(.L_426 - .L_425)
.L_425:
        /*0034*/ 	.word	0x00000100
        /*0038*/ 	.word	0x00000001
        /*003c*/ 	.word	0x00000001


	//----- nvinfo : EIATTR_CBANK_PARAM_SIZE
	.align		4
.L_426:
        /*0040*/ 	.byte	0x03, 0x19
        /*0042*/ 	.short	0x0438


	//----- nvinfo : EIATTR_PARAM_CBANK
	.align		4
        /*0044*/ 	.byte	0x04, 0x0a
        /*0046*/ 	.short	(.L_428 - .L_427)
	.align		4
.L_427:
        /*0048*/ 	.word	index@(.nv.constant0._ZN7cutlass13device_kernelIN5flash19enable_sm80_to_sm89INS1_16FlashAttnFwdSm80INS1_25CollectiveMainloopFwdSm80ILi8ELi1ELb1EN4cute5tupleIJNS5_1CILi128EEENS7_ILi112EEES8_EEELi128ENS_6half_tEfNS_4arch4Sm80ELb1ELb0ELb0ELb1ELb0ELb0ELb1ELb1EEENS1_21CollectiveEpilogueFwdINS6_IJS8_S8_S9_EEENS6_IJNS7_ILi1EEESH_SH_EEESB_SD_Li256ELb1ELb1ELb1ELb0EEENS1_36VarlenDynamicPersistentTileSchedulerILi128ELi112ELi256ELi256ELb1ELb1ELb0ELb1ELb1ELb1EEEEEEEEEvNT_6ParamsE)
        /*004c*/ 	.short	0x0380
        /*004e*/ 	.short	0x0438


	//----- nvinfo : EIATTR_SW_WAR
	.align		4
.L_428:
        /*0050*/ 	.byte	0x04, 0x36
        /*0052*/ 	.short	(.L_430 - .L_429)
.L_429:
        /*0054*/ 	.word	0x00000008
.L_430:


//--------------------- .nv.info._ZN7cutlass13device_kernelIN5flash19enable_sm80_to_sm89INS1_16FlashAttnFwdSm80INS1_25CollectiveMainloopFwdSm80ILi8ELi1ELb1EN4cute5tupleIJNS5_1CILi128EEENS7_ILi112EEES8_EEELi128ENS_6half_tEfNS_4arch4Sm80ELb1ELb0ELb0ELb1ELb0ELb1ELb1ELb1EEENS1_21CollectiveEpilogueFwdINS6_IJS8_S8_S9_EEENS6_IJNS7_ILi1EEESH_SH_EEESB_SD_Li256ELb1ELb1ELb1ELb0EEENS1_36VarlenDynamicPersistentTileSchedulerILi128ELi112ELi256ELi256ELb1ELb1ELb0ELb1ELb1ELb1EEEEEEEEEvNT_6ParamsE --------------------------
	.section	.nv.info._ZN7cutlass13device_kernelIN5flash19enable_sm80_to_sm89INS1_16FlashAttnFwdSm80INS1_25CollectiveMainloopFwdSm80ILi8ELi1ELb1EN4cute5tupleIJNS5_1CILi128EEENS7_ILi112EEES8_EEELi128ENS_6half_tEfNS_4arch4Sm80ELb1ELb0ELb0ELb1ELb0ELb1ELb1ELb1EEENS1_21CollectiveEpilogueFwdINS6_IJS8_S8_S9_EEENS6_IJNS7_ILi1EEESH_SH_EEESB_SD_Li256ELb1ELb1ELb1ELb0EEENS1_36VarlenDynamicPersistentTileSchedulerILi128ELi112ELi256ELi256ELb1ELb1ELb0ELb1ELb1ELb1EEEEEEEEEvNT_6ParamsE,"",@"SHT_CUDA_INFO"
	.sectionflags	@""
	.align	4


	//----- nvinfo : EIATTR_CUDA_API_VERSION
	.align		4
        /*0000*/ 	.byte	0x04, 0x37
        /*0002*/ 	.short	(.L_432 - .L_431)
.L_431:
        /*0004*/ 	.word	0x00000082


	//----- nvinfo : EIATTR_KPARAM_INFO
	.align		4
.L_432:
        /*0008*/ 	.byte	0x04, 0x17
        /*000a*/ 	.short	(.L_434 - .L_433)
.L_433:
        /*000c*/ 	.word	0x00000000
        /*0010*/ 	.short	0x0000
        /*0012*/ 	.short	0x0000
        /*0014*/ 	.byte	0x00, 0xf0, 0xe1, 0x10


	//----- nvinfo : EIATTR_SPARSE_MMA_MASK
	.align		4
.L_434:
        /*0018*/ 	.byte	0x03, 0x50
        /*001a*/ 	.short	0x0000


	//----- nvinfo : EIATTR_MAXREG_COUNT
	.align		4
        /*001c*/ 	.byte	0x03, 0x1b
        /*001e*/ 	.short	0x00ff


	//----- nvinfo : EIATTR_MERCURY_ISA_VERSION
	.align		4
        /*0020*/ 	.byte	0x03, 0x5f
        /*0022*/ 	.short	0x0101


	//----- nvinfo : EIATTR_VRC_CTA_INIT_COUNT
	.align		4
        /*0024*/ 	.byte	0x02, 0x4a
	.zero		1
	.zero		1


	//----- nvinfo : EIATTR_EXIT_INSTR_OFFSETS
	.align		4
        /*0028*/ 	.byte	0x04, 0x1c
        /*002a*/ 	.short	(.L_436 - .L_435)


	//   ....[0]....
.L_435:
        /*002c*/ 	.word	0x00000010


	//----- nvinfo : EIATTR_MAX_THREADS
	.align		4
.L_436:
        /*0030*/ 	.byte	0x04, 0x05
        /*0032*/ 	.short	(.L_438 - .L_437)
.L_437:
        /*0034*/ 	.word	0x00000100
        /*0038*/ 	.word	0x00000001
        /*003c*/ 	.word	0x00000001


	//----- nvinfo : EIATTR_CBANK_PARAM_SIZE
	.align		4
.L_438:
        /*0040*/ 	.byte	0x03, 0x19
        /*0042*/ 	.short	0x0438


	//----- nvinfo : EIATTR_PARAM_CBANK
	.align		4
        /*0044*/ 	.byte	0x04, 0x0a
        /*0046*/ 	.short	(.L_440 - .L_439)
	.align		4
.L_439:
        /*0048*/ 	.word	index@(.nv.constant0._ZN7cutlass13device_kernelIN5flash19enable_sm80_to_sm89INS1_16FlashAttnFwdSm80INS1_25CollectiveMainloopFwdSm80ILi8ELi1ELb1EN4cute5tupleIJNS5_1CILi128EEENS7_ILi112EEES8_EEELi128ENS_6half_tEfNS_4arch4Sm80ELb1ELb0ELb0ELb1ELb0ELb1ELb1ELb1EEENS1_21CollectiveEpilogueFwdINS6_IJS8_S8_S9_EEENS6_IJNS7_ILi1EEESH_SH_EEESB_SD_Li256ELb1ELb1ELb1ELb0EEENS1_36VarlenDynamicPersistentTileSchedulerILi128ELi112ELi256ELi256ELb1ELb1ELb0ELb1ELb1ELb1EEEEEEEEEvNT_6ParamsE)
        /*004c*/ 	.short	0x0380
        /*004e*/ 	.short	0x0438


	//----- nvinfo : EIATTR_SW_WAR
	.align		4
.L_440:
        /*0050*/ 	.byte	0x04, 0x36
        /*0052*/ 	.short	(.L_442 - .L_441)
.L_441:
        /*0054*/ 	.word	0x00000008
.L_442:


//--------------------- .nv.callgraph             --------------------------
	.section	.nv.callgraph,"",@"SHT_CUDA_CALLGRAPH"
	.align	4
	.sectionentsize	8
	.align		4
        /*0000*/ 	.word	0x00000000
	.align		4
        /*0004*/ 	.word	0xffffffff
	.align		4
        /*0008*/ 	.word	0x00000000
	.align		4
        /*000c*/ 	.word	0xfffffffe
	.align		4
        /*0010*/ 	.word	0x00000000
	.align		4
        /*0014*/ 	.word	0xfffffffd
	.align		4
        /*0018*/ 	.word	0x00000000
	.align		4
        /*001c*/ 	.word	0xfffffffc


//--------------------- .nv.constant4             --------------------------
	.section	.nv.constant4,"a",@progbits
	.align	8
	.align		8
.nv.constant4:
        /*0000*/ 	.dword	_ZN83_INTERNAL_d107419c_47_flash_fwd_hdim128_fp16_split_softcapall_sm80_cu_bdbb69e5_30194cuda3std3__45__cpo5beginE
	.align		8
        /*0008*/ 	.dword	_ZN83_INTERNAL_d107419c_47_flash_fwd_hdim128_fp16_split_softcapall_sm80_cu_bdbb69e5_30194cuda3std3__45__cpo3endE
	.align		8
        /*0010*/ 	.dword	_ZN83_INTERNAL_d107419c_47_flash_fwd_hdim128_fp16_split_softcapall_sm80_cu_bdbb69e5_30194cuda3std3__45__cpo6cbeginE
	.align		8
        /*0018*/ 	.dword	_ZN83_INTERNAL_d107419c_47_flash_fwd_hdim128_fp16_split_softcapall_sm80_cu_bdbb69e5_30194cuda3std3__45__cpo4cendE
	.align		8
        /*0020*/ 	.dword	_ZN83_INTERNAL_d107419c_47_flash_fwd_hdim128_fp16_split_softcapall_sm80_cu_bdbb69e5_30194cuda3std3__485_GLOBAL__N__d107419c_47_flash_fwd_hdim128_fp16_split_softcapall_sm80_cu_bdbb69e5_30196ignoreE
	.align		8
        /*0028*/ 	.dword	_ZN83_INTERNAL_d107419c_47_flash_fwd_hdim128_fp16_split_softcapall_sm80_cu_bdbb69e5_30194cuda3std3__419piecewise_constructE
	.align		8
        /*0030*/ 	.dword	_ZN83_INTERNAL_d107419c_47_flash_fwd_hdim128_fp16_split_softcapall_sm80_cu_bdbb69e5_30194cuda3std3__48in_placeE
	.align		8
        /*0038*/ 	.dword	_ZN83_INTERNAL_d107419c_47_flash_fwd_hdim128_fp16_split_softcapall_sm80_cu_bdbb69e5_30194cuda3std6ranges3__45__cpo4swapE
	.align		8
        /*0040*/ 	.dword	_ZN83_INTERNAL_d107419c_47_flash_fwd_hdim128_fp16_split_softcapall_sm80_cu_bdbb69e5_30194cuda3std6ranges3__45__cpo9iter_moveE
	.align		8
        /*0048*/ 	.dword	_ZN83_INTERNAL_d107419c_47_flash_fwd_hdim128_fp16_split_softcapall_sm80_cu_bdbb69e5_30194cute7productE
	.align		8
        /*0050*/ 	.dword	_ZN83_INTERNAL_d107419c_47_flash_fwd_hdim128_fp16_split_softcapall_sm80_cu_bdbb69e5_30194cute1_E


//--------------------- .text._ZN7cutlass13device_kernelIN5flash19enable_sm80_to_sm89INS1_16FlashAttnFwdSm80INS1_25CollectiveMainloopFwdSm80ILi8ELi1ELb1EN4cute5tupleIJNS5_1CILi128EEES8_S8_EEELi128ENS_6half_tEfNS_4arch4Sm80ELb0ELb0ELb1ELb0ELb0ELb0ELb1ELb1EEENS1_21CollectiveEpilogueFwdIS9_NS6_IJNS7_ILi1EEESF_SF_EEESA_SC_Li256ELb0ELb1ELb1ELb0EEENS1_19SingleTileSchedulerILb0ELb1ELb1ELi128EEEEEEEEEvNT_6ParamsE --------------------------
	.section	.text._ZN7cutlass13device_kernelIN5flash19enable_sm80_to_sm89INS1_16FlashAttnFwdSm80INS1_25CollectiveMainloopFwdSm80ILi8ELi1ELb1EN4cute5tupleIJNS5_1CILi128EEES8_S8_EEELi128ENS_6half_tEfNS_4arch4Sm80ELb0ELb0ELb1ELb0ELb0ELb0ELb1ELb1EEENS1_21CollectiveEpilogueFwdIS9_NS6_IJNS7_ILi1EEESF_SF_EEESA_SC_Li256ELb0ELb1ELb1ELb0EEENS1_19SingleTileSchedulerILb0ELb1ELb1ELi128EEEEEEEEEvNT_6ParamsE,"ax",@progbits
	.align	128
.text._ZN7cutlass13device_kernelIN5flash19enable_sm80_to_sm89INS1_16FlashAttnFwdSm80INS1_25CollectiveMainloopFwdSm80ILi8ELi1ELb1EN4cute5tupleIJNS5_1CILi128EEES8_S8_EEELi128ENS_6half_tEfNS_4arch4Sm80ELb0ELb0ELb1ELb0ELb0ELb0ELb1ELb1EEENS1_21CollectiveEpilogueFwdIS9_NS6_IJNS7_ILi1EEESF_SF_EEESA_SC_Li256ELb0ELb1ELb1ELb0EEENS1_19SingleTileSchedulerILb0ELb1ELb1ELi128EEEEEEEEEvNT_6ParamsE:
        .type           _ZN7cutlass13device_kernelIN5flash19enable_sm80_to_sm89INS1_16FlashAttnFwdSm80INS1_25CollectiveMainloopFwdSm80ILi8ELi1ELb1EN4cute5tupleIJNS5_1CILi128EEES8_S8_EEELi128ENS_6half_tEfNS_4arch4Sm80ELb0ELb0ELb1ELb0ELb0ELb0ELb1ELb1EEENS1_21CollectiveEpilogueFwdIS9_NS6_IJNS7_ILi1EEESF_SF_EEESA_SC_Li256ELb0ELb1ELb1ELb0EEENS1_19SingleTileSchedulerILb0ELb1ELb1ELi128EEEEEEEEEvNT_6ParamsE,@function
        .size           _ZN7cutlass13device_kernelIN5flash19enable_sm80_to_sm89INS1_16FlashAttnFwdSm80INS1_25CollectiveMainloopFwdSm80ILi8ELi1ELb1EN4cute5tupleIJNS5_1CILi128EEES8_S8_EEELi128ENS_6half_tEfNS_4arch4Sm80ELb0ELb0ELb1ELb0ELb0ELb0ELb1ELb1EEENS1_21CollectiveEpilogueFwdIS9_NS6_IJNS7_ILi1EEESF_SF_EEESA_SC_Li256ELb0ELb1ELb1ELb0EEENS1_19SingleTileSchedulerILb0ELb1ELb1ELi128EEEEEEEEEvNT_6ParamsE,(.L_x_24 - _ZN7cutlass13device_kernelIN5flash19enable_sm80_to_sm89INS1_16FlashAttnFwdSm80INS1_25CollectiveMainloopFwdSm80ILi8ELi1ELb1EN4cute5tupleIJNS5_1CILi128EEES8_S8_EEELi128ENS_6half_tEfNS_4arch4Sm80ELb0ELb0ELb1ELb0ELb0ELb0ELb1ELb1EEENS1_21CollectiveEpilogueFwdIS9_NS6_IJNS7_ILi1EEESF_SF_EEESA_SC_Li256ELb0ELb1ELb1ELb0EEENS1_19SingleTileSchedulerILb0ELb1ELb1ELi128EEEEEEEEEvNT_6ParamsE)
        .other          _ZN7cutlass13device_kernelIN5flash19enable_sm80_to_sm89INS1_16FlashAttnFwdSm80INS1_25CollectiveMainloopFwdSm80ILi8ELi1ELb1EN4cute5tupleIJNS5_1CILi128EEES8_S8_EEELi128ENS_6half_tEfNS_4arch4Sm80ELb0ELb0ELb1ELb0ELb0ELb0ELb1ELb1EEENS1_21CollectiveEpilogueFwdIS9_NS6_IJNS7_ILi1EEESF_SF_EEESA_SC_Li256ELb0ELb1ELb1ELb0EEENS1_19SingleTileSchedulerILb0ELb1ELb1ELi128EEEEEEEEEvNT_6ParamsE,@"STO_CUDA_ENTRY STV_DEFAULT"
_ZN7cutlass13device_kernelIN5flash19enable_sm80_to_sm89INS1_16FlashAttnFwdSm80INS1_25CollectiveMainloopFwdSm80ILi8ELi1ELb1EN4cute5tupleIJNS5_1CILi128EEES8_S8_EEELi128ENS_6half_tEfNS_4arch4Sm80ELb0ELb0ELb1ELb0ELb0ELb0ELb1ELb1EEENS1_21CollectiveEpilogueFwdIS9_NS6_IJNS7_ILi1EEESF_SF_EEESA_SC_Li256ELb0ELb1ELb1ELb0EEENS1_19SingleTileSchedulerILb0ELb1ELb1ELi128EEEEEEEEEvNT_6ParamsE:
[----:B------:R-:W-:Y:S01]  /*0000*/  LDC R1, c[0x0][0x37c] ;  /* 0x0000df00ff017b82 */ /* 0x000fe20000000800 */
[----:B------:R-:W-:Y:S05]  /*0010*/  EXIT ;  /* 0x000000000000794d */ /* 0x000fea0003800000 */
.L_x_0:
[----:B------:R-:W-:-:S00]  /*0020*/  BRA `(.L_x_0) ;  /* 0xfffffffc00fc7947 */ /* 0x000fc0000383ffff */
[----:B------:R-:W-:-:S00]  /*0030*/  NOP ;  /* 0x0000000000007918 */ /* 0x000fc00000000000 */
        /* <DEDUP_REMOVED lines=12> */
.L_x_24:


//--------------------- .text._ZN7cutlass13device_kernelIN5flash19enable_sm80_to_sm89INS1_16FlashAttnFwdSm80INS1_25CollectiveMainloopFwdSm80ILi8ELi1ELb1EN4cute5tupleIJNS5_1CILi128EEENS7_ILi96EEES8_EEELi128ENS_6half_tEfNS_4arch4Sm80ELb0ELb1ELb1ELb0ELb0ELb0ELb1ELb1EEENS1_21CollectiveEpilogueFwdINS6_IJS8_S8_S9_EEENS6_IJNS7_ILi1EEESH_SH_EEESB_SD_Li256ELb0ELb1ELb1ELb0EEENS1_19SingleTileSchedulerILb0ELb1ELb1ELi128EEEEEEEEEvNT_6ParamsE --------------------------
	.section	.text._ZN7cutlass13device_kernelIN5flash19enable_sm80_to_sm89INS1_16FlashAttnFwdSm80INS1_25CollectiveMainloopFwdSm80ILi8ELi1ELb1EN4cute5tupleIJNS5_1CILi128EEENS7_ILi96EEES8_EEELi128ENS_6half_tEfNS_4arch4Sm80ELb0ELb1ELb1ELb0ELb0ELb0ELb1ELb1EEENS1_21CollectiveEpilogueFwdINS6_IJS8_S8_S9_EEENS6_IJNS7_ILi1EEESH_SH_EEESB_SD_Li256ELb0ELb1ELb1ELb0EEENS1_19SingleTileSchedulerILb0ELb1ELb1ELi128EEEEEEEEEvNT_6ParamsE,"ax",@progbits
	.align	128
.text._ZN7cutlass13device_kernelIN5flash19enable_sm80_to_sm89INS1_16FlashAttnFwdSm80INS1_25CollectiveMainloopFwdSm80ILi8ELi1ELb1EN4cute5tupleIJNS5_1CILi128EEENS7_ILi96EEES8_EEELi128ENS_6half_tEfNS_4arch4Sm80ELb0ELb1ELb1ELb0ELb0ELb0ELb1ELb1EEENS1_21CollectiveEpilogueFwdINS6_IJS8_S8_S9_EEENS6_IJNS7_ILi1EEESH_SH_EEESB_SD_Li256ELb0ELb1ELb1ELb0EEENS1_19SingleTileSchedulerILb0ELb1ELb1ELi128EEEEEEEEEvNT_6ParamsE:
        .type           _ZN7cutlass13device_kernelIN5flash19enable_sm80_to_sm89INS1_16FlashAttnFwdSm80INS1_25CollectiveMainloopFwdSm80ILi8ELi1ELb1EN4cute5tupleIJNS5_1CILi128EEENS7_ILi96EEES8_EEELi128ENS_6half_tEfNS_4arch4Sm80ELb0ELb1ELb1ELb0ELb0ELb0ELb1ELb1EEENS1_21CollectiveEpilogueFwdINS6_IJS8_S8_S9_EEENS6_IJNS7_ILi1EEESH_SH_EEESB_SD_Li256ELb0ELb1ELb1ELb0EEENS1_19SingleTileSchedulerILb0ELb1ELb1ELi128EEEEEEEEEvNT_6ParamsE,@function
        .size           _ZN7cutlass13device_kernelIN5flash19enable_sm80_to_sm89INS1_16FlashAttnFwdSm80INS1_25CollectiveMainloopFwdSm80ILi8ELi1ELb1EN4cute5tupleIJNS5_1CILi128EEENS7_ILi96EEES8_EEELi128ENS_6half_tEfNS_4arch4Sm80ELb0ELb1ELb1ELb0ELb0ELb0ELb1ELb1EEENS1_21CollectiveEpilogueFwdINS6_IJS8_S8_S9_EEENS6_IJNS7_ILi1EEESH_SH_EEESB_SD_Li256ELb0ELb1ELb1ELb0EEENS1_19SingleTileSchedulerILb0ELb1ELb1ELi128EEEEEEEEEvNT_6ParamsE,(.L_x_25 - _ZN7cutlass13device_kernelIN5flash19enable_sm80_to_sm89INS1_16FlashAttnFwdSm80INS1_25CollectiveMainloopFwdSm80ILi8ELi1ELb1EN4cute5tupleIJNS5_1CILi128EEENS7_ILi96EEES8_EEELi128ENS_6half_tEfNS_4arch4Sm80ELb0ELb1ELb1ELb0ELb0ELb0ELb1ELb1EEENS1_21CollectiveEpilogueFwdINS6_IJS8_S8_S9_EEENS6_IJNS7_ILi1EEESH_SH_EEESB_SD_Li256ELb0ELb1ELb1ELb0EEENS1_19SingleTileSchedulerILb0ELb1ELb1ELi128EEEEEEEEEvNT_6ParamsE)
        .other          _ZN7cutlass13device_kernelIN5flash19enable_sm80_to_sm89INS1_16FlashAttnFwdSm80INS1_25CollectiveMainloopFwdSm80ILi8ELi1ELb1EN4cute5tupleIJNS5_1CILi128EEENS7_ILi96EEES8_EEELi128ENS_6half_tEfNS_4arch4Sm80ELb0ELb1ELb1ELb0ELb0ELb0ELb1ELb1EEENS1_21CollectiveEpilogueFwdINS6_IJS8_S8_S9_EEENS6_IJNS7_ILi1EEESH_SH_EEESB_SD_Li256ELb0ELb1ELb1ELb0EEENS1_19SingleTileSchedulerILb0ELb1ELb1ELi128EEEEEEEEEvNT_6ParamsE,@"STO_CUDA_ENTRY STV_DEFAULT"
_ZN7cutlass13device_kernelIN5flash19enable_sm80_to_sm89INS1_16FlashAttnFwdSm80INS1_25CollectiveMainloopFwdSm80ILi8ELi1ELb1EN4cute5tupleIJNS5_1CILi128EEENS7_ILi96EEES8_EEELi128ENS_6half_tEfNS_4arch4Sm80ELb0ELb1ELb1ELb0ELb0ELb0ELb1ELb1EEENS1_21CollectiveEpilogueFwdINS6_IJS8_S8_S9_EEENS6_IJNS7_ILi1EEESH_SH_EEESB_SD_Li256ELb0ELb1ELb1ELb0EEENS1_19SingleTileSchedulerILb0ELb1ELb1ELi128EEEEEEEEEvNT_6ParamsE:
[----:B------:R-:W-:Y:S01]  /*0000*/  LDC R1, c[0x0][0x37c] ;  /* 0x0000df00ff017b82 */ /* 0x000fe20000000800 */
[----:B------:R-:W-:Y:S05]  /*0010*/  EXIT ;  /* 0x000000000000794d */ /* 0x000fea0003800000 */
.L_x_1:
        /* <DEDUP_REMOVED lines=14> */
.L_x_25:


//--------------------- .text._ZN7cutlass13device_kernelIN5flash19enable_sm80_to_sm89INS1_16FlashAttnFwdSm80INS1_25CollectiveMainloopFwdSm80ILi8ELi1ELb1EN4cute5tupleIJNS5_1CILi128EEES8_S8_EEELi128ENS_6half_tEfNS_4arch4Sm80ELb1ELb0ELb1ELb0ELb0ELb0ELb1ELb1EEENS1_21CollectiveEpilogueFwdIS9_NS6_IJNS7_ILi1EEESF_SF_EEESA_SC_Li256ELb0ELb1ELb1ELb0EEENS1_30DynamicPersistentTileSchedulerILi256ELi256ELb1ELb1ELb0EEEEEEEEEvNT_6ParamsE --------------------------
	.section	.text._ZN7cutlass13device_kernelIN5flash19enable_sm80_to_sm89INS1_16FlashAttnFwdSm80INS1_25CollectiveMainloopFwdSm80ILi8ELi1ELb1EN4cute5tupleIJNS5_1CILi128EEES8_S8_EEELi128ENS_6half_tEfNS_4arch4Sm80ELb1ELb0ELb1ELb0ELb0ELb0ELb1ELb1EEENS1_21CollectiveEpilogueFwdIS9_NS6_IJNS7_ILi1EEESF_SF_EEESA_SC_Li256ELb0ELb1ELb1ELb0EEENS1_30DynamicPersistentTileSchedulerILi256ELi256ELb1ELb1ELb0EEEEEEEEEvNT_6ParamsE,"ax",@progbits
	.align	128
.text._ZN7cutlass13device_kernelIN5flash19enable_sm80_to_sm89INS1_16FlashAttnFwdSm80INS1_25CollectiveMainloopFwdSm80ILi8ELi1ELb1EN4cute5tupleIJNS5_1CILi128EEES8_S8_EEELi128ENS_6half_tEfNS_4arch4Sm80ELb1ELb0ELb1ELb0ELb0ELb0ELb1ELb1EEENS1_21CollectiveEpilogueFwdIS9_NS6_IJNS7_ILi1EEESF_SF_EEESA_SC_Li256ELb0ELb1ELb1ELb0EEENS1_30DynamicPersistentTileSchedulerILi256ELi256ELb1ELb1ELb0EEEEEEEEEvNT_6ParamsE:
        .type           _ZN7cutlass13device_kernelIN5flash19enable_sm80_to_sm89INS1_16FlashAttnFwdSm80INS1_25CollectiveMainloopFwdSm80ILi8ELi1ELb1EN4cute5tupleIJNS5_1CILi128EEES8_S8_EEELi128ENS_6half_tEfNS_4arch4Sm80ELb1ELb0ELb1ELb0ELb0ELb0ELb1ELb1EEENS1_21CollectiveEpilogueFwdIS9_NS6_IJNS7_ILi1EEESF_SF_EEESA_SC_Li256ELb0ELb1ELb1ELb0EEENS1_30DynamicPersistentTileSchedulerILi256ELi256ELb1ELb1ELb0EEEEEEEEEvNT_6ParamsE,@function
        .size           _ZN7cutlass13device_kernelIN5flash19enable_sm80_to_sm89INS1_16FlashAttnFwdSm80INS1_25CollectiveMainloopFwdSm80ILi8ELi1ELb1EN4cute5tupleIJNS5_1CILi128EEES8_S8_EEELi128ENS_6half_tEfNS_4arch4Sm80ELb1ELb0ELb1ELb0ELb0ELb0ELb1ELb1EEENS1_21CollectiveEpilogueFwdIS9_NS6_IJNS7_ILi1EEESF_SF_EEESA_SC_Li256ELb0ELb1ELb1ELb0EEENS1_30DynamicPersistentTileSchedulerILi256ELi256ELb1ELb1ELb0EEEEEEEEEvNT_6ParamsE,(.L_x_26 - _ZN7cutlass13device_kernelIN5flash19enable_sm80_to_sm89INS1_16FlashAttnFwdSm80INS1_25CollectiveMainloopFwdSm80ILi8ELi1ELb1EN4cute5tupleIJNS5_1CILi128EEES8_S8_EEELi128ENS_6half_tEfNS_4arch4Sm80ELb1ELb0ELb1ELb0ELb0ELb0ELb1ELb1EEENS1_21CollectiveEpilogueFwdIS9_NS6_IJNS7_ILi1EEESF_SF_EEESA_SC_Li256ELb0ELb1ELb1ELb0EEENS1_30DynamicPersistentTileSchedulerILi256ELi256ELb1ELb1ELb0EEEEEEEEEvNT_6ParamsE)
        .other          _ZN7cutlass13device_kernelIN5flash19enable_sm80_to_sm89INS1_16FlashAttnFwdSm80INS1_25CollectiveMainloopFwdSm80ILi8ELi1ELb1EN4cute5tupleIJNS5_1CILi128EEES8_S8_EEELi128ENS_6half_tEfNS_4arch4Sm80ELb1ELb0ELb1ELb0ELb0ELb0ELb1ELb1EEENS1_21CollectiveEpilogueFwdIS9_NS6_IJNS7_ILi1EEESF_SF_EEESA_SC_Li256ELb0ELb1ELb1ELb0EEENS1_30DynamicPersistentTileSchedulerILi256ELi256ELb1ELb1ELb0EEEEEEEEEvNT_6ParamsE,@"STO_CUDA_ENTRY STV_DEFAULT"
_ZN7cutlass13device_kernelIN5flash19enable_sm80_to_sm89INS1_16FlashAttnFwdSm80INS1_25CollectiveMainloopFwdSm80ILi8ELi1ELb1EN4cute5tupleIJNS5_1CILi128EEES8_S8_EEELi128ENS_6half_tEfNS_4arch4Sm80ELb1ELb0ELb1ELb0ELb0ELb0ELb1ELb1EEENS1_21CollectiveEpilogueFwdIS9_NS6_IJNS7_ILi1EEESF_SF_EEESA_SC_Li256ELb0ELb1ELb1ELb0EEENS1_30DynamicPersistentTileSchedulerILi256ELi256ELb1ELb1ELb0EEEEEEEEEvNT_6ParamsE:
[----:B------:R-:W-:Y:S01]  /*0000*/  LDC R1, c[0x0][0x37c] ;  /* 0x0000df00ff017b82 */ /* 0x000fe20000000800 */
[----:B------:R-:W-:Y:S05]  /*0010*/  EXIT ;  /* 0x000000000000794d */ /* 0x000fea0003800000 */
.L_x_2:
        /* <DEDUP_REMOVED lines=14> */
.L_x_26:


//--------------------- .text._ZN7cutlass13device_kernelIN5flash19enable_sm80_to_sm89INS1_16FlashAttnFwdSm80INS1_25CollectiveMainloopFwdSm80ILi4ELi1ELb0EN4cute5tupleIJNS5_1CILi128EEENS7_ILi64EEES8_EEELi128ENS_6half_tEfNS_4arch4Sm80ELb0ELb0ELb1ELb0ELb0ELb0ELb1ELb1EEENS1_21CollectiveEpilogueFwdINS6_IJS8_S8_S9_EEENS6_IJNS7_ILi1EEESH_SH_EEESB_SD_Li128ELb0ELb1ELb1ELb0EEENS1_19SingleTileSchedulerILb0ELb1ELb1ELi128EEEEEEEEEvNT_6ParamsE --------------------------
	.section	.text._ZN7cutlass13device_kernelIN5flash19enable_sm80_to_sm89INS1_16FlashAttnFwdSm80INS1_25CollectiveMainloopFwdSm80ILi4ELi1ELb0EN4cute5tupleIJNS5_1CILi128EEENS7_ILi64EEES8_EEELi128ENS_6half_tEfNS_4arch4Sm80ELb0ELb0ELb1ELb0ELb0ELb0ELb1ELb1EEENS1_21CollectiveEpilogueFwdINS6_IJS8_S8_S9_EEENS6_IJNS7_ILi1EEESH_SH_EEESB_SD_Li128ELb0ELb1ELb1ELb0EEENS1_19SingleTileSchedulerILb0ELb1ELb1ELi128EEEEEEEEEvNT_6ParamsE,"ax",@progbits
	.align	128
.text._ZN7cutlass13device_kernelIN5flash19enable_sm80_to_sm89INS1_16FlashAttnFwdSm80INS1_25CollectiveMainloopFwdSm80ILi4ELi1ELb0EN4cute5tupleIJNS5_1CILi128EEENS7_ILi64EEES8_EEELi128ENS_6half_tEfNS_4arch4Sm80ELb0ELb0ELb1ELb0ELb0ELb0ELb1ELb1EEENS1_21CollectiveEpilogueFwdINS6_IJS8_S8_S9_EEENS6_IJNS7_ILi1EEESH_SH_EEESB_SD_Li128ELb0ELb1ELb1ELb0EEENS1_19SingleTileSchedulerILb0ELb1ELb1ELi128EEEEEEEEEvNT_6ParamsE:
        .type           _ZN7cutlass13device_kernelIN5flash19enable_sm80_to_sm89INS1_16FlashAttnFwdSm80INS1_25CollectiveMainloopFwdSm80ILi4ELi1ELb0EN4cute5tupleIJNS5_1CILi128EEENS7_ILi64EEES8_EEELi128ENS_6half_tEfNS_4arch4Sm80ELb0ELb0ELb1ELb0ELb0ELb0ELb1ELb1EEENS1_21CollectiveEpilogueFwdINS6_IJS8_S8_S9_EEENS6_IJNS7_ILi1EEESH_SH_EEESB_SD_Li128ELb0ELb1ELb1ELb0EEENS1_19SingleTileSchedulerILb0ELb1ELb1ELi128EEEEEEEEEvNT_6ParamsE,@function
        .size           _ZN7cutlass13device_kernelIN5flash19enable_sm80_to_sm89INS1_16FlashAttnFwdSm80INS1_25CollectiveMainloopFwdSm80ILi4ELi1ELb0EN4cute5tupleIJNS5_1CILi128EEENS7_ILi64EEES8_EEELi128ENS_6half_tEfNS_4arch4Sm80ELb0ELb0ELb1ELb0ELb0ELb0ELb1ELb1EEENS1_21CollectiveEpilogueFwdINS6_IJS8_S8_S9_EEENS6_IJNS7_ILi1EEESH_SH_EEESB_SD_Li128ELb0ELb1ELb1ELb0EEENS1_19SingleTileSchedulerILb0ELb1ELb1ELi128EEEEEEEEEvNT_6ParamsE,(.L_x_27 - _ZN7cutlass13device_kernelIN5flash19enable_sm80_to_sm89INS1_16FlashAttnFwdSm80INS1_25CollectiveMainloopFwdSm80ILi4ELi1ELb0EN4cute5tupleIJNS5_1CILi128EEENS7_ILi64EEES8_EEELi128ENS_6half_tEfNS_4arch4Sm80ELb0ELb0ELb1ELb0ELb0ELb0ELb1ELb1EEENS1_21CollectiveEpilogueFwdINS6_IJS8_S8_S9_EEENS6_IJNS7_ILi1EEESH_SH_EEESB_SD_Li128ELb0ELb1ELb1ELb0EEENS1_19SingleTileSchedulerILb0ELb1ELb1ELi128EEEEEEEEEvNT_6ParamsE)
        .other          _ZN7cutlass13device_kernelIN5flash19enable_sm80_to_sm89INS1_16FlashAttnFwdSm80INS1_25CollectiveMainloopFwdSm80ILi4ELi1ELb0EN4cute5tupleIJNS5_1CILi128EEENS7_ILi64EEES8_EEELi128ENS_6half_tEfNS_4arch4Sm80ELb0ELb0ELb1ELb0ELb0ELb0ELb1ELb1EEENS1_21CollectiveEpilogueFwdINS6_IJS8_S8_S9_EEENS6_IJNS7_ILi1EEESH_SH_EEESB_SD_Li128ELb0ELb1ELb1ELb0EEENS1_19SingleTileSchedulerILb0ELb1ELb1ELi128EEEEEEEEEvNT_6ParamsE,@"STO_CUDA_ENTRY STV_DEFAULT"
_ZN7cutlass13device_kernelIN5flash19enable_sm80_to_sm89INS1_16FlashAttnFwdSm80INS1_25CollectiveMainloopFwdSm80ILi4ELi1ELb0EN4cute5tupleIJNS5_1CILi128EEENS7_ILi64EEES8_EEELi128ENS_6half_tEfNS_4arch4Sm80ELb0ELb0ELb1ELb0ELb0ELb0ELb1ELb1EEENS1_21CollectiveEpilogueFwdINS6_IJS8_S8_S9_EEENS6_IJNS7_ILi1EEESH_SH_EEESB_SD_Li128ELb0ELb1ELb1ELb0EEENS1_19SingleTileSchedulerILb0ELb1ELb1ELi128EEEEEEEEEvNT_6ParamsE:
[----:B------:R-:W-:Y:S01]  /*0000*/  LDC R1, c[0x0][0x37c] ;  /* 0x0000df00ff017b82 */ /* 0x000fe20000000800 */
[----:B------:R-:W-:Y:S05]  /*0010*/  EXIT ;  /* 0x000000000000794d */ /* 0x000fea0003800000 */
.L_x_3:
        /* <DEDUP_REMOVED lines=14> */
.L_x_27:


//--------------------- .text._ZN7cutlass13device_kernelIN5flash19enable_sm80_to_sm89INS1_16FlashAttnFwdSm80INS1_25CollectiveMainloopFwdSm80ILi8ELi1ELb1EN4cute5tupleIJNS5_1CILi128EEENS7_ILi112EEES8_EEELi128ENS_6half_tEfNS_4arch4Sm80ELb0ELb0ELb1ELb1ELb0ELb0ELb1ELb1EEENS1_21CollectiveEpilogueFwdINS6_IJS8_S8_S9_EEENS6_IJNS7_ILi1EEESH_SH_EEESB_SD_Li256ELb1ELb1ELb1ELb0EEENS1_36VarlenDynamicPersistentTileSchedulerILi128ELi112ELi256ELi256ELb1ELb1ELb0ELb0ELb1ELb1EEEEEEEEEvNT_6ParamsE --------------------------
	.section	.text._ZN7cutlass13device_kernelIN5flash19enable_sm80_to_sm89INS1_16FlashAttnFwdSm80INS1_25CollectiveMainloopFwdSm80ILi8ELi1ELb1EN4cute5tupleIJNS5_1CILi128EEENS7_ILi112EEES8_EEELi128ENS_6half_tEfNS_4arch4Sm80ELb0ELb0ELb1ELb1ELb0ELb0ELb1ELb1EEENS1_21CollectiveEpilogueFwdINS6_IJS8_S8_S9_EEENS6_IJNS7_ILi1EEESH_SH_EEESB_SD_Li256ELb1ELb1ELb1ELb0EEENS1_36VarlenDynamicPersistentTileSchedulerILi128ELi112ELi256ELi256ELb1ELb1ELb0ELb0ELb1ELb1EEEEEEEEEvNT_6ParamsE,"ax",@progbits
	.align	128
.text._ZN7cutlass13device_kernelIN5flash19enable_sm80_to_sm89INS1_16FlashAttnFwdSm80INS1_25CollectiveMainloopFwdSm80ILi8ELi1ELb1EN4cute5tupleIJNS5_1CILi128EEENS7_ILi112EEES8_EEELi128ENS_6half_tEfNS_4arch4Sm80ELb0ELb0ELb1ELb1ELb0ELb0ELb1ELb1EEENS1_21CollectiveEpilogueFwdINS6_IJS8_S8_S9_EEENS6_IJNS7_ILi1EEESH_SH_EEESB_SD_Li256ELb1ELb1ELb1ELb0EEENS1_36VarlenDynamicPersistentTileSchedulerILi128ELi112ELi256ELi256ELb1ELb1ELb0ELb0ELb1ELb1EEEEEEEEEvNT_6ParamsE:
        .type           _ZN7cutlass13device_kernelIN5flash19enable_sm80_to_sm89INS1_16FlashAttnFwdSm80INS1_25CollectiveMainloopFwdSm80ILi8ELi1ELb1EN4cute5tupleIJNS5_1CILi128EEENS7_ILi112EEES8_EEELi128ENS_6half_tEfNS_4arch4Sm80ELb0ELb0ELb1ELb1ELb0ELb0ELb1ELb1EEENS1_21CollectiveEpilogueFwdINS6_IJS8_S8_S9_EEENS6_IJNS7_ILi1EEESH_SH_EEESB_SD_Li256ELb1ELb1ELb1ELb0EEENS1_36VarlenDynamicPersistentTileSchedulerILi128ELi112ELi256ELi256ELb1ELb1ELb0ELb0ELb1ELb1EEEEEEEEEvNT_6ParamsE,@function
        .size           _ZN7cutlass13device_kernelIN5flash19enable_sm80_to_sm89INS1_16FlashAttnFwdSm80INS1_25CollectiveMainloopFwdSm80ILi8ELi1ELb1EN4cute5tupleIJNS5_1CILi128EEENS7_ILi112EEES8_EEELi128ENS_6half_tEfNS_4arch4Sm80ELb0ELb0ELb1ELb1ELb0ELb0ELb1ELb1EEENS1_21CollectiveEpilogueFwdINS6_IJS8_S8_S9_EEENS6_IJNS7_ILi1EEESH_SH_EEESB_SD_Li256ELb1ELb1ELb1ELb0EEENS1_36VarlenDynamicPersistentTileSchedulerILi128ELi112ELi256ELi256ELb1ELb1ELb0ELb0ELb1ELb1EEEEEEEEEvNT_6ParamsE,(.L_x_28 - _ZN7cutlass13device_kernelIN5flash19enable_sm80_to_sm89INS1_16FlashAttnFwdSm80INS1_25CollectiveMainloopFwdSm80ILi8ELi1ELb1EN4cute5tupleIJNS5_1CILi128EEENS7_ILi112EEES8_EEELi128ENS_6half_tEfNS_4arch4Sm80ELb0ELb0ELb1ELb1ELb0ELb0ELb1ELb1EEENS1_21CollectiveEpilogueFwdINS6_IJS8_S8_S9_EEENS6_IJNS7_ILi1EEESH_SH_EEESB_SD_Li256ELb1ELb1ELb1ELb0EEENS1_36VarlenDynamicPersistentTileSchedulerILi128ELi112ELi256ELi256ELb1ELb1ELb0ELb0ELb1ELb1EEEEEEEEEvNT_6ParamsE)
        .other          _ZN7cutlass13device_kernelIN5flash19enable_sm80_to_sm89INS1_16FlashAttnFwdSm80INS1_25CollectiveMainloopFwdSm80ILi8ELi1ELb1EN4cute5tupleIJNS5_1CILi128EEENS7_ILi112EEES8_EEELi128ENS_6half_tEfNS_4arch4Sm80ELb0ELb0ELb1ELb1ELb0ELb0ELb1ELb1EEENS1_21CollectiveEpilogueFwdINS6_IJS8_S8_S9_EEENS6_IJNS7_ILi1EEESH_SH_EEESB_SD_Li256ELb1ELb1ELb1ELb0EEENS1_36VarlenDynamicPersistentTileSchedulerILi128ELi112ELi256ELi256ELb1ELb1ELb0ELb0ELb1ELb1EEEEEEEEEvNT_6ParamsE,@"STO_CUDA_ENTRY STV_DEFAULT"
_ZN7cutlass13device_kernelIN5flash19enable_sm80_to_sm89INS1_16FlashAttnFwdSm80INS1_25CollectiveMainloopFwdSm80ILi8ELi1ELb1EN4cute5tupleIJNS5_1CILi128EEENS7_ILi112EEES8_EEELi128ENS_6half_tEfNS_4arch4Sm80ELb0ELb0ELb1ELb1ELb0ELb0ELb1ELb1EEENS1_21CollectiveEpilogueFwdINS6_IJS8_S8_S9_EEENS6_IJNS7_ILi1EEESH_SH_EEESB_SD_Li256ELb1ELb1ELb1ELb0EEENS1_36VarlenDynamicPersistentTileSchedulerILi128ELi112ELi256ELi256ELb1ELb1ELb0ELb0ELb1ELb1EEEEEEEEEvNT_6ParamsE:
[----:B------:R-:W-:Y:S01]  /*0000*/  LDC R1, c[0x0][0x37c] ;  /* 0x0000df00ff017b82 */ /* 0x000fe20000000800 */
[----:B------:R-:W-:Y:S05]  /*0010*/  EXIT ;  /* 0x000000000000794d */ /* 0x000fea0003800000 */
.L_x_4:
        /* <DEDUP_REMOVED lines=14> */
.L_x_28:


//--------------------- .text._ZN7cutlass13device_kernelIN5flash19enable_sm80_to_sm89INS1_16FlashAttnFwdSm80INS1_25CollectiveMainloopFwdSm80ILi8ELi1ELb1EN4cute5tupleIJNS5_1CILi128EEENS7_ILi112EEES8_EEELi128ENS_6half_tEfNS_4arch4Sm80ELb0ELb0ELb1ELb1ELb0ELb1ELb1ELb1EEENS1_21CollectiveEpilogueFwdINS6_IJS8_S8_S9_EEENS6_IJNS7_ILi1EEESH_SH_EEESB_SD_Li256ELb1ELb1ELb1ELb0EEENS1_36VarlenDynamicPersistentTileSchedulerILi128ELi112ELi256ELi256ELb1ELb1ELb0ELb0ELb1ELb1EEEEEEEEEvNT_6ParamsE --------------------------
	.section	.text._ZN7cutlass13device_kernelIN5flash19enable_sm80_to_sm89INS1_16FlashAttnFwdSm80INS1_25CollectiveMainloopFwdSm80ILi8ELi1ELb1EN4cute5tupleIJNS5_1CILi128EEENS7_ILi112EEES8_EEELi128ENS_6half_tEfNS_4arch4Sm80ELb0ELb0ELb1ELb1ELb0ELb1ELb1ELb1EEENS1_21CollectiveEpilogueFwdINS6_IJS8_S8_S9_EEENS6_IJNS7_ILi1EEESH_SH_EEESB_SD_Li256ELb1ELb1ELb1ELb0EEENS1_36VarlenDynamicPersistentTileSchedulerILi128ELi112ELi256ELi256ELb1ELb1ELb0ELb0ELb1ELb1EEEEEEEEEvNT_6ParamsE,"ax",@progbits
	.align	128
.text._ZN7cutlass13device_kernelIN5flash19enable_sm80_to_sm89INS1_16FlashAttnFwdSm80INS1_25CollectiveMainloopFwdSm80ILi8ELi1ELb1EN4cute5tupleIJNS5_1CILi128EEENS7_ILi112EEES8_EEELi128ENS_6half_tEfNS_4arch4Sm80ELb0ELb0ELb1ELb1ELb0ELb1ELb1ELb1EEENS1_21CollectiveEpilogueFwdINS6_IJS8_S8_S9_EEENS6_IJNS7_ILi1EEESH_SH_EEESB_SD_Li256ELb1ELb1ELb1ELb0EEENS1_36VarlenDynamicPersistentTileSchedulerILi128ELi112ELi256ELi256ELb1ELb1ELb0ELb0ELb1ELb1EEEEEEEEEvNT_6ParamsE:
        .type           _ZN7cutlass13device_kernelIN5flash19enable_sm80_to_sm89INS1_16FlashAttnFwdSm80INS1_25CollectiveMainloopFwdSm80ILi8ELi1ELb1EN4cute5tupleIJNS5_1CILi128EEENS7_ILi112EEES8_EEELi128ENS_6half_tEfNS_4arch4Sm80ELb0ELb0ELb1ELb1ELb0ELb1ELb1ELb1EEENS1_21CollectiveEpilogueFwdINS6_IJS8_S8_S9_EEENS6_IJNS7_ILi1EEESH_SH_EEESB_SD_Li256ELb1ELb1ELb1ELb0EEENS1_36VarlenDynamicPersistentTileSchedulerILi128ELi112ELi256ELi256ELb1ELb1ELb0ELb0ELb1ELb1EEEEEEEEEvNT_6ParamsE,@function
        .size           _ZN7cutlass13device_kernelIN5flash19enable_sm80_to_sm89INS1_16FlashAttnFwdSm80INS1_25CollectiveMainloopFwdSm80ILi8ELi1ELb1EN4cute5tupleIJNS5_1CILi128EEENS7_ILi112EEES8_EEELi128ENS_6half_tEfNS_4arch4Sm80ELb0ELb0ELb1ELb1ELb0ELb1ELb1ELb1EEENS1_21CollectiveEpilogueFwdINS6_IJS8_S8_S9_EEENS6_IJNS7_ILi1EEESH_SH_EEESB_SD_Li256ELb1ELb1ELb1ELb0EEENS1_36VarlenDynamicPersistentTileSchedulerILi128ELi112ELi256ELi256ELb1ELb1ELb0ELb0ELb1ELb1EEEEEEEEEvNT_6ParamsE,(.L_x_29 - _ZN7cutlass13device_kernelIN5flash19enable_sm80_to_sm89INS1_16FlashAttnFwdSm80INS1_25CollectiveMainloopFwdSm80ILi8ELi1ELb1EN4cute5tupleIJNS5_1CILi128EEENS7_ILi112EEES8_EEELi128ENS_6half_tEfNS_4arch4Sm80ELb0ELb0ELb1ELb1ELb0ELb1ELb1ELb1EEENS1_21CollectiveEpilogueFwdINS6_IJS8_S8_S9_EEENS6_IJNS7_ILi1EEESH_SH_EEESB_SD_Li256ELb1ELb1ELb1ELb0EEENS1_36VarlenDynamicPersistentTileSchedulerILi128ELi112ELi256ELi256ELb1ELb1ELb0ELb0ELb1ELb1EEEEEEEEEvNT_6ParamsE)
        .other          _ZN7cutlass13device_kernelIN5flash19enable_sm80_to_sm89INS1_16FlashAttnFwdSm80INS1_25CollectiveMainloopFwdSm80ILi8ELi1ELb1EN4cute5tupleIJNS5_1CILi128EEENS7_ILi112EEES8_EEELi128ENS_6half_tEfNS_4arch4Sm80ELb0ELb0ELb1ELb1ELb0ELb1ELb1ELb1EEENS1_21CollectiveEpilogueFwdINS6_IJS8_S8_S9_EEENS6_IJNS7_ILi1EEESH_SH_EEESB_SD_Li256ELb1ELb1ELb1ELb0EEENS1_36VarlenDynamicPersistentTileSchedulerILi128ELi112ELi256ELi256ELb1ELb1ELb0ELb0ELb1ELb1EEEEEEEEEvNT_6ParamsE,@"STO_CUDA_ENTRY STV_DEFAULT"
_ZN7cutlass13device_kernelIN5flash19enable_sm80_to_sm89INS1_16FlashAttnFwdSm80INS1_25CollectiveMainloopFwdSm80ILi8ELi1ELb1EN4cute5tupleIJNS5_1CILi128EEENS7_ILi112EEES8_EEELi128ENS_6half_tEfNS_4arch4Sm80ELb0ELb0ELb1ELb1ELb0ELb1ELb1ELb1EEENS1_21CollectiveEpilogueFwdINS6_IJS8_S8_S9_EEENS6_IJNS7_ILi1EEESH_SH_EEESB_SD_Li256ELb1ELb1ELb1ELb0EEENS1_36VarlenDynamicPersistentTileSchedulerILi128ELi112ELi256ELi256ELb1ELb1ELb0ELb0ELb1ELb1EEEEEEEEEvNT_6ParamsE:
[----:B------:R-:W-:Y:S01]  /*0000*/  LDC R1, c[0x0][0x37c] ;  /* 0x0000df00ff017b82 */ /* 0x000fe20000000800 */
[----:B------:R-:W-:Y:S05]  /*0010*/  EXIT ;  /* 0x000000000000794d */ /* 0x000fea0003800000 */
.L_x_5:
        /* <DEDUP_REMOVED lines=14> */
.L_x_29:


//--------------------- .text._ZN7cutlass13device_kernelIN5flash19enable_sm80_to_sm89INS1_16FlashAttnFwdSm80INS1_25CollectiveMainloopFwdSm80ILi4ELi1ELb0EN4cute5tupleIJNS5_1CILi128EEENS7_ILi48EEES8_EEELi128ENS_6half_tEfNS_4arch4Sm80ELb0ELb1ELb1ELb0ELb0ELb0ELb1ELb1EEENS1_21CollectiveEpilogueFwdINS6_IJS8_S8_S9_EEENS6_IJNS7_ILi1EEESH_SH_EEESB_SD_Li128ELb0ELb1ELb1ELb0EEENS1_19SingleTileSchedulerILb0ELb1ELb1ELi128EEEEEEEEEvNT_6ParamsE --------------------------
	.section	.text._ZN7cutlass13device_kernelIN5flash19enable_sm80_to_sm89INS1_16FlashAttnFwdSm80INS1_25CollectiveMainloopFwdSm80ILi4ELi1ELb0EN4cute5tupleIJNS5_1CILi128EEENS7_ILi48EEES8_EEELi128ENS_6half_tEfNS_4arch4Sm80ELb0ELb1ELb1ELb0ELb0ELb0ELb1ELb1EEENS1_21CollectiveEpilogueFwdINS6_IJS8_S8_S9_EEENS6_IJNS7_ILi1EEESH_SH_EEESB_SD_Li128ELb0ELb1ELb1ELb0EEENS1_19SingleTileSchedulerILb0ELb1ELb1ELi128EEEEEEEEEvNT_6ParamsE,"ax",@progbits
	.align	128
.text._ZN7cutlass13device_kernelIN5flash19enable_sm80_to_sm89INS1_16FlashAttnFwdSm80INS1_25CollectiveMainloopFwdSm80ILi4ELi1ELb0EN4cute5tupleIJNS5_1CILi128EEENS7_ILi48EEES8_EEELi128ENS_6half_tEfNS_4arch4Sm80ELb0ELb1ELb1ELb0ELb0ELb0ELb1ELb1EEENS1_21CollectiveEpilogueFwdINS6_IJS8_S8_S9_EEENS6_IJNS7_ILi1EEESH_SH_EEESB_SD_Li128ELb0ELb1ELb1ELb0EEENS1_19SingleTileSchedulerILb0ELb1ELb1ELi128EEEEEEEEEvNT_6ParamsE:
        .type           _ZN7cutlass13device_kernelIN5flash19enable_sm80_to_sm89INS1_16FlashAttnFwdSm80INS1_25CollectiveMainloopFwdSm80ILi4ELi1ELb0EN4cute5tupleIJNS5_1CILi128EEENS7_ILi48EEES8_EEELi128ENS_6half_tEfNS_4arch4Sm80ELb0ELb1ELb1ELb0ELb0ELb0ELb1ELb1EEENS1_21CollectiveEpilogueFwdINS6_IJS8_S8_S9_EEENS6_IJNS7_ILi1EEESH_SH_EEESB_SD_Li128ELb0ELb1ELb1ELb0EEENS1_19SingleTileSchedulerILb0ELb1ELb1ELi128EEEEEEEEEvNT_6ParamsE,@function
        .size           _ZN7cutlass13device_kernelIN5flash19enable_sm80_to_sm89INS1_16FlashAttnFwdSm80INS1_25CollectiveMainloopFwdSm80ILi4ELi1ELb0EN4cute5tupleIJNS5_1CILi128EEENS7_ILi48EEES8_EEELi128ENS_6half_tEfNS_4arch4Sm80ELb0ELb1ELb1ELb0ELb0ELb0ELb1ELb1EEENS1_21CollectiveEpilogueFwdINS6_IJS8_S8_S9_EEENS6_IJNS7_ILi1EEESH_SH_EEESB_SD_Li128ELb0ELb1ELb1ELb0EEENS1_19SingleTileSchedulerILb0ELb1ELb1ELi128EEEEEEEEEvNT_6ParamsE,(.L_x_30 - _ZN7cutlass13device_kernelIN5flash19enable_sm80_to_sm89INS1_16FlashAttnFwdSm80INS1_25CollectiveMainloopFwdSm80ILi4ELi1ELb0EN4cute5tupleIJNS5_1CILi128EEENS7_ILi48EEES8_EEELi128ENS_6half_tEfNS_4arch4Sm80ELb0ELb1ELb1ELb0ELb0ELb0ELb1ELb1EEENS1_21CollectiveEpilogueFwdINS6_IJS8_S8_S9_EEENS6_IJNS7_ILi1EEESH_SH_EEESB_SD_Li128ELb0ELb1ELb1ELb0EEENS1_19SingleTileSchedulerILb0ELb1ELb1ELi128EEEEEEEEEvNT_6ParamsE)
        .other          _ZN7cutlass13device_kernelIN5flash19enable_sm80_to_sm89INS1_16FlashAttnFwdSm80INS1_25CollectiveMainloopFwdSm80ILi4ELi1ELb0EN4cute5tupleIJNS5_1CILi128EEENS7_ILi48EEES8_EEELi128ENS_6half_tEfNS_4arch4Sm80ELb0ELb1ELb1ELb0ELb0ELb0ELb1ELb1EEENS1_21CollectiveEpilogueFwdINS6_IJS8_S8_S9_EEENS6_IJNS7_ILi1EEESH_SH_EEESB_SD_Li128ELb0ELb1ELb1ELb0EEENS1_19SingleTileSchedulerILb0ELb1ELb1ELi128EEEEEEEEEvNT_6ParamsE,@"STO_CUDA_ENTRY STV_DEFAULT"
_ZN7cutlass13device_kernelIN5flash19enable_sm80_to_sm89INS1_16FlashAttnFwdSm80INS1_25CollectiveMainloopFwdSm80ILi4ELi1ELb0EN4cute5tupleIJNS5_1CILi128EEENS7_ILi48EEES8_EEELi128ENS_6half_tEfNS_4arch4Sm80ELb0ELb1ELb1ELb0ELb0ELb0ELb1ELb1EEENS1_21CollectiveEpilogueFwdINS6_IJS8_S8_S9_EEENS6_IJNS7_ILi1EEESH_SH_EEESB_SD_Li128ELb0ELb1ELb1ELb0EEENS1_19SingleTileSchedulerILb0ELb1ELb1ELi128EEEEEEEEEvNT_6ParamsE:
[----:B------:R-:W-:Y:S01]  /*0000*/  LDC R1, c[0x0][0x37c] ;  /* 0x0000df00ff017b82 */ /* 0x000fe20000000800 */
[----:B------:R-:W-:Y:S05]  /*0010*/  EXIT ;  /* 0x000000000000794d */ /* 0x000fea0003800000 */
.L_x_6:
        /* <DEDUP_REMOVED lines=14> */
.L_x_30:


//--------------------- .text._ZN7cutlass13device_kernelIN5flash19enable_sm80_to_sm89INS1_16FlashAttnFwdSm80INS1_25CollectiveMainloopFwdSm80ILi8ELi1ELb1EN4cute5tupleIJNS5_1CILi128EEENS7_ILi96EEES8_EEELi128ENS_6half_tEfNS_4arch4Sm80ELb0ELb1ELb1ELb1ELb0ELb0ELb1ELb1EEENS1_21CollectiveEpilogueFwdINS6_IJS8_S8_S9_EEENS6_IJNS7_ILi1EEESH_SH_EEESB_SD_Li256ELb1ELb1ELb1ELb0EEENS1_36VarlenDynamicPersistentTileSchedulerILi128ELi96ELi256ELi256ELb1ELb1ELb0ELb1ELb0ELb1EEEEEEEEEvNT_6ParamsE --------------------------
	.section	.text._ZN7cutlass13device_kernelIN5flash19enable_sm80_to_sm89INS1_16FlashAttnFwdSm80INS1_25CollectiveMainloopFwdSm80ILi8ELi1ELb1EN4cute5tupleIJNS5_1CILi128EEENS7_ILi96EEES8_EEELi128ENS_6half_tEfNS_4arch4Sm80ELb0ELb1ELb1ELb1ELb0ELb0ELb1ELb1EEENS1_21CollectiveEpilogueFwdINS6_IJS8_S8_S9_EEENS6_IJNS7_ILi1EEESH_SH_EEESB_SD_Li256ELb1ELb1ELb1ELb0EEENS1_36VarlenDynamicPersistentTileSchedulerILi128ELi96ELi256ELi256ELb1ELb1ELb0ELb1ELb0ELb1EEEEEEEEEvNT_6ParamsE,"ax",@progbits
	.align	128
.text._ZN7cutlass13device_kernelIN5flash19enable_sm80_to_sm89INS1_16FlashAttnFwdSm80INS1_25CollectiveMainloopFwdSm80ILi8ELi1ELb1EN4cute5tupleIJNS5_1CILi128EEENS7_ILi96EEES8_EEELi128ENS_6half_tEfNS_4arch4Sm80ELb0ELb1ELb1ELb1ELb0ELb0ELb1ELb1EEENS1_21CollectiveEpilogueFwdINS6_IJS8_S8_S9_EEENS6_IJNS7_ILi1EEESH_SH_EEESB_SD_Li256ELb1ELb1ELb1ELb0EEENS1_36VarlenDynamicPersistentTileSchedulerILi128ELi96ELi256ELi256ELb1ELb1ELb0ELb1ELb0ELb1EEEEEEEEEvNT_6ParamsE:
        .type           _ZN7cutlass13device_kernelIN5flash19enable_sm80_to_sm89INS1_16FlashAttnFwdSm80INS1_25CollectiveMainloopFwdSm80ILi8ELi1ELb1EN4cute5tupleIJNS5_1CILi128EEENS7_ILi96EEES8_EEELi128ENS_6half_tEfNS_4arch4Sm80ELb0ELb1ELb1ELb1ELb0ELb0ELb1ELb1EEENS1_21CollectiveEpilogueFwdINS6_IJS8_S8_S9_EEENS6_IJNS7_ILi1EEESH_SH_EEESB_SD_Li256ELb1ELb1ELb1ELb0EEENS1_36VarlenDynamicPersistentTileSchedulerILi128ELi96ELi256ELi256ELb1ELb1ELb0ELb1ELb0ELb1EEEEEEEEEvNT_6ParamsE,@function
        .size           _ZN7cutlass13device_kernelIN5flash19enable_sm80_to_sm89INS1_16FlashAttnFwdSm80INS1_25CollectiveMainloopFwdSm80ILi8ELi1ELb1EN4cute5tupleIJNS5_1CILi128EEENS7_ILi96EEES8_EEELi128ENS_6half_tEfNS_4arch4Sm80ELb0ELb1ELb1ELb1ELb0ELb0ELb1ELb1EEENS1_21CollectiveEpilogueFwdINS6_IJS8_S8_S9_EEENS6_IJNS7_ILi1EEESH_SH_EEESB_SD_Li256ELb1ELb1ELb1ELb0EEENS1_36VarlenDynamicPersistentTileSchedulerILi128ELi96ELi256ELi256ELb1ELb1ELb0ELb1ELb0ELb1EEEEEEEEEvNT_6ParamsE,(.L_x_31 - _ZN7cutlass13device_kernelIN5flash19enable_sm80_to_sm89INS1_16FlashAttnFwdSm80INS1_25CollectiveMainloopFwdSm80ILi8ELi1ELb1EN4cute5tupleIJNS5_1CILi128EEENS7_ILi96EEES8_EEELi128ENS_6half_tEfNS_4arch4Sm80ELb0ELb1ELb1ELb1ELb0ELb0ELb1ELb1EEENS1_21CollectiveEpilogueFwdINS6_IJS8_S8_S9_EEENS6_IJNS7_ILi1EEESH_SH_EEESB_SD_Li256ELb1ELb1ELb1ELb0EEENS1_36VarlenDynamicPersistentTileSchedulerILi128ELi96ELi256ELi256ELb1ELb1ELb0ELb1ELb0ELb1EEEEEEEEEvNT_6ParamsE)
        .other          _ZN7cutlass13device_kernelIN5flash19enable_sm80_to_sm89INS1_16FlashAttnFwdSm80INS1_25CollectiveMainloopFwdSm80ILi8ELi1ELb1EN4cute5tupleIJNS5_1CILi128EEENS7_ILi96EEES8_EEELi128ENS_6half_tEfNS_4arch4Sm80ELb0ELb1ELb1ELb1ELb0ELb0ELb1ELb1EEENS1_21CollectiveEpilogueFwdINS6_IJS8_S8_S9_EEENS6_IJNS7_ILi1EEESH_SH_EEESB_SD_Li256ELb1ELb1ELb1ELb0EEENS1_36VarlenDynamicPersistentTileSchedulerILi128ELi96ELi256ELi256ELb1ELb1ELb0ELb1ELb0ELb1EEEEEEEEEvNT_6ParamsE,@"STO_CUDA_ENTRY STV_DEFAULT"
_ZN7cutlass13device_kernelIN5flash19enable_sm80_to_sm89INS1_16FlashAttnFwdSm80INS1_25CollectiveMainloopFwdSm80ILi8ELi1ELb1EN4cute5tupleIJNS5_1CILi128EEENS7_ILi96EEES8_EEELi128ENS_6half_tEfNS_4arch4Sm80ELb0ELb1ELb1ELb1ELb0ELb0ELb1ELb1EEENS1_21CollectiveEpilogueFwdINS6_IJS8_S8_S9_EEENS6_IJNS7_ILi1EEESH_SH_EEESB_SD_Li256ELb1ELb1ELb1ELb0EEENS1_36VarlenDynamicPersistentTileSchedulerILi128ELi96ELi256ELi256ELb1ELb1ELb0ELb1ELb0ELb1EEEEEEEEEvNT_6ParamsE:
[----:B------:R-:W-:Y:S01]  /*0000*/  LDC R1, c[0x0][0x37c] ;  /* 0x0000df00ff017b82 */ /* 0x000fe20000000800 */
[----:B------:R-:W-:Y:S05]  /*0010*/  EXIT ;  /* 0x000000000000794d */ /* 0x000fea0003800000 */
.L_x_7:
        /* <DEDUP_REMOVED lines=14> */
.L_x_31:


//--------------------- .text._ZN7cutlass13device_kernelIN5flash19enable_sm80_to_sm89INS1_16FlashAttnFwdSm80INS1_25CollectiveMainloopFwdSm80ILi8ELi1ELb1EN4cute5tupleIJNS5_1CILi128EEENS7_ILi96EEES8_EEELi128ENS_6half_tEfNS_4arch4Sm80ELb0ELb1ELb1ELb1ELb0ELb1ELb1ELb1EEENS1_21CollectiveEpilogueFwdINS6_IJS8_S8_S9_EEENS6_IJNS7_ILi1EEESH_SH_EEESB_SD_Li256ELb1ELb1ELb1ELb0EEENS1_36VarlenDynamicPersistentTileSchedulerILi128ELi96ELi256ELi256ELb1ELb1ELb0ELb1ELb0ELb1EEEEEEEEEvNT_6ParamsE --------------------------
	.section	.text._ZN7cutlass13device_kernelIN5flash19enable_sm80_to_sm89INS1_16FlashAttnFwdSm80INS1_25CollectiveMainloopFwdSm80ILi8ELi1ELb1EN4cute5tupleIJNS5_1CILi128EEENS7_ILi96EEES8_EEELi128ENS_6half_tEfNS_4arch4Sm80ELb0ELb1ELb1ELb1ELb0ELb1ELb1ELb1EEENS1_21CollectiveEpilogueFwdINS6_IJS8_S8_S9_EEENS6_IJNS7_ILi1EEESH_SH_EEESB_SD_Li256ELb1ELb1ELb1ELb0EEENS1_36VarlenDynamicPersistentTileSchedulerILi128ELi96ELi256ELi256ELb1ELb1ELb0ELb1ELb0ELb1EEEEEEEEEvNT_6ParamsE,"ax",@progbits
	.align	128
.text._ZN7cutlass13device_kernelIN5flash19enable_sm80_to_sm89INS1_16FlashAttnFwdSm80INS1_25CollectiveMainloopFwdSm80ILi8ELi1ELb1EN4cute5tupleIJNS5_1CILi128EEENS7_ILi96EEES8_EEELi128ENS_6half_tEfNS_4arch4Sm80ELb0ELb1ELb1ELb1ELb0ELb1ELb1ELb1EEENS1_21CollectiveEpilogueFwdINS6_IJS8_S8_S9_EEENS6_IJNS7_ILi1EEESH_SH_EEESB_SD_Li256ELb1ELb1ELb1ELb0EEENS1_36VarlenDynamicPersistentTileSchedulerILi128ELi96ELi256ELi256ELb1ELb1ELb0ELb1ELb0ELb1EEEEEEEEEvNT_6ParamsE:
        .type           _ZN7cutlass13device_kernelIN5flash19enable_sm80_to_sm89INS1_16FlashAttnFwdSm80INS1_25CollectiveMainloopFwdSm80ILi8ELi1ELb1EN4cute5tupleIJNS5_1CILi128EEENS7_ILi96EEES8_EEELi128ENS_6half_tEfNS_4arch4Sm80ELb0ELb1ELb1ELb1ELb0ELb1ELb1ELb1EEENS1_21CollectiveEpilogueFwdINS6_IJS8_S8_S9_EEENS6_IJNS7_ILi1EEESH_SH_EEESB_SD_Li256ELb1ELb1ELb1ELb0EEENS1_36VarlenDynamicPersistentTileSchedulerILi128ELi96ELi256ELi256ELb1ELb1ELb0ELb1ELb0ELb1EEEEEEEEEvNT_6ParamsE,@function
        .size           _ZN7cutlass13device_kernelIN5flash19enable_sm80_to_sm89INS1_16FlashAttnFwdSm80INS1_25CollectiveMainloopFwdSm80ILi8ELi1ELb1EN4cute5tupleIJNS5_1CILi128EEENS7_ILi96EEES8_EEELi128ENS_6half_tEfNS_4arch4Sm80ELb0ELb1ELb1ELb1ELb0ELb1ELb1ELb1EEENS1_21CollectiveEpilogueFwdINS6_IJS8_S8_S9_EEENS6_IJNS7_ILi1EEESH_SH_EEESB_SD_Li256ELb1ELb1ELb1ELb0EEENS1_36VarlenDynamicPersistentTileSchedulerILi128ELi96ELi256ELi256ELb1ELb1ELb0ELb1ELb0ELb1EEEEEEEEEvNT_6ParamsE,(.L_x_32 - _ZN7cutlass13device_kernelIN5flash19enable_sm80_to_sm89INS1_16FlashAttnFwdSm80INS1_25CollectiveMainloopFwdSm80ILi8ELi1ELb1EN4cute5tupleIJNS5_1CILi128EEENS7_ILi96EEES8_EEELi128ENS_6half_tEfNS_4arch4Sm80ELb0ELb1ELb1ELb1ELb0ELb1ELb1ELb1EEENS1_21CollectiveEpilogueFwdINS6_IJS8_S8_S9_EEENS6_IJNS7_ILi1EEESH_SH_EEESB_SD_Li256ELb1ELb1ELb1ELb0EEENS1_36VarlenDynamicPersistentTileSchedulerILi128ELi96ELi256ELi256ELb1ELb1ELb0ELb1ELb0ELb1EEEEEEEEEvNT_6ParamsE)
        .other          _ZN7cutlass13device_kernelIN5flash19enable_sm80_to_sm89INS1_16FlashAttnFwdSm80INS1_25CollectiveMainloopFwdSm80ILi8ELi1ELb1EN4cute5tupleIJNS5_1CILi128EEENS7_ILi96EEES8_EEELi128ENS_6half_tEfNS_4arch4Sm80ELb0ELb1ELb1ELb1ELb0ELb1ELb1ELb1EEENS1_21CollectiveEpilogueFwdINS6_IJS8_S8_S9_EEENS6_IJNS7_ILi1EEESH_SH_EEESB_SD_Li256ELb1ELb1ELb1ELb0EEENS1_36VarlenDynamicPersistentTileSchedulerILi128ELi96ELi256ELi256ELb1ELb1ELb0ELb1ELb0ELb1EEEEEEEEEvNT_6ParamsE,@"STO_CUDA_ENTRY STV_DEFAULT"
_ZN7cutlass13device_kernelIN5flash19enable_sm80_to_sm89INS1_16FlashAttnFwdSm80INS1_25CollectiveMainloopFwdSm80ILi8ELi1ELb1EN4cute5tupleIJNS5_1CILi128EEENS7_ILi96EEES8_EEELi128ENS_6half_tEfNS_4arch4Sm80ELb0ELb1ELb1ELb1ELb0ELb1ELb1ELb1EEENS1_21CollectiveEpilogueFwdINS6_IJS8_S8_S9_EEENS6_IJNS7_ILi1EEESH_SH_EEESB_SD_Li256ELb1ELb1ELb1ELb0EEENS1_36VarlenDynamicPersistentTileSchedulerILi128ELi96ELi256ELi256ELb1ELb1ELb0ELb1ELb0ELb1EEEEEEEEEvNT_6ParamsE:
[----:B------:R-:W-:Y:S01]  /*0000*/  LDC R1, c[0x0][0x37c] ;  /* 0x0000df00ff017b82 */ /* 0x000fe20000000800 */
[----:B------:R-:W-:Y:S05]  /*0010*/  EXIT ;  /* 0x000000000000794d */ /* 0x000fea0003800000 */
.L_x_8:
        /* <DEDUP_REMOVED lines=14> */
.L_x_32:


//--------------------- .text._ZN7cutlass13device_kernelIN5flash19enable_sm80_to_sm89INS1_16FlashAttnFwdSm80INS1_25CollectiveMainloopFwdSm80ILi4ELi1ELb0EN4cute5tupleIJNS5_1CILi128EEENS7_ILi64EEES8_EEELi128ENS_6half_tEfNS_4arch4Sm80ELb1ELb0ELb1ELb0ELb0ELb0ELb1ELb1EEENS1_21CollectiveEpilogueFwdINS6_IJS8_S8_S9_EEENS6_IJNS7_ILi1EEESH_SH_EEESB_SD_Li128ELb0ELb1ELb1ELb0EEENS1_30DynamicPersistentTileSchedulerILi128ELi128ELb1ELb1ELb0EEEEEEEEEvNT_6ParamsE --------------------------
	.section	.text._ZN7cutlass13device_kernelIN5flash19enable_sm80_to_sm89INS1_16FlashAttnFwdSm80INS1_25CollectiveMainloopFwdSm80ILi4ELi1ELb0EN4cute5tupleIJNS5_1CILi128EEENS7_ILi64EEES8_EEELi128ENS_6half_tEfNS_4arch4Sm80ELb1ELb0ELb1ELb0ELb0ELb0ELb1ELb1EEENS1_21CollectiveEpilogueFwdINS6_IJS8_S8_S9_EEENS6_IJNS7_ILi1EEESH_SH_EEESB_SD_Li128ELb0ELb1ELb1ELb0EEENS1_30DynamicPersistentTileSchedulerILi128ELi128ELb1ELb1ELb0EEEEEEEEEvNT_6ParamsE,"ax",@progbits
	.align	128
.text._ZN7cutlass13device_kernelIN5flash19enable_sm80_to_sm89INS1_16FlashAttnFwdSm80INS1_25CollectiveMainloopFwdSm80ILi4ELi1ELb0EN4cute5tupleIJNS5_1CILi128EEENS7_ILi64EEES8_EEELi128ENS_6half_tEfNS_4arch4Sm80ELb1ELb0ELb1ELb0ELb0ELb0ELb1ELb1EEENS1_21CollectiveEpilogueFwdINS6_IJS8_S8_S9_EEENS6_IJNS7_ILi1EEESH_SH_EEESB_SD_Li128ELb0ELb1ELb1ELb0EEENS1_30DynamicPersistentTileSchedulerILi128ELi128ELb1ELb1ELb0EEEEEEEEEvNT_6ParamsE:
        .type           _ZN7cutlass13device_kernelIN5flash19enable_sm80_to_sm89INS1_16FlashAttnFwdSm80INS1_25CollectiveMainloopFwdSm80ILi4ELi1ELb0EN4cute5tupleIJNS5_1CILi128EEENS7_ILi64EEES8_EEELi128ENS_6half_tEfNS_4arch4Sm80ELb1ELb0ELb1ELb0ELb0ELb0ELb1ELb1EEENS1_21CollectiveEpilogueFwdINS6_IJS8_S8_S9_EEENS6_IJNS7_ILi1EEESH_SH_EEESB_SD_Li128ELb0ELb1ELb1ELb0EEENS1_30DynamicPersistentTileSchedulerILi128ELi128ELb1ELb1ELb0EEEEEEEEEvNT_6ParamsE,@function
        .size           _ZN7cutlass13device_kernelIN5flash19enable_sm80_to_sm89INS1_16FlashAttnFwdSm80INS1_25CollectiveMainloopFwdSm80ILi4ELi1ELb0EN4cute5tupleIJNS5_1CILi128EEENS7_ILi64EEES8_EEELi128ENS_6half_tEfNS_4arch4Sm80ELb1ELb0ELb1ELb0ELb0ELb0ELb1ELb1EEENS1_21CollectiveEpilogueFwdINS6_IJS8_S8_S9_EEENS6_IJNS7_ILi1EEESH_SH_EEESB_SD_Li128ELb0ELb1ELb1ELb0EEENS1_30DynamicPersistentTileSchedulerILi128ELi128ELb1ELb1ELb0EEEEEEEEEvNT_6ParamsE,(.L_x_33 - _ZN7cutlass13device_kernelIN5flash19enable_sm80_to_sm89INS1_16FlashAttnFwdSm80INS1_25CollectiveMainloopFwdSm80ILi4ELi1ELb0EN4cute5tupleIJNS5_1CILi128EEENS7_ILi64EEES8_EEELi128ENS_6half_tEfNS_4arch4Sm80ELb1ELb0ELb1ELb0ELb0ELb0ELb1ELb1EEENS1_21CollectiveEpilogueFwdINS6_IJS8_S8_S9_EEENS6_IJNS7_ILi1EEESH_SH_EEESB_SD_Li128ELb0ELb1ELb1ELb0EEENS1_30DynamicPersistentTileSchedulerILi128ELi128ELb1ELb1ELb0EEEEEEEEEvNT_6ParamsE)
        .other          _ZN7cutlass13device_kernelIN5flash19enable_sm80_to_sm89INS1_16FlashAttnFwdSm80INS1_25CollectiveMainloopFwdSm80ILi4ELi1ELb0EN4cute5tupleIJNS5_1CILi128EEENS7_ILi64EEES8_EEELi128ENS_6half_tEfNS_4arch4Sm80ELb1ELb0ELb1ELb0ELb0ELb0ELb1ELb1EEENS1_21CollectiveEpilogueFwdINS6_IJS8_S8_S9_EEENS6_IJNS7_ILi1EEESH_SH_EEESB_SD_Li128ELb0ELb1ELb1ELb0EEENS1_30DynamicPersistentTileSchedulerILi128ELi128ELb1ELb1ELb0EEEEEEEEEvNT_6ParamsE,@"STO_CUDA_ENTRY STV_DEFAULT"
_ZN7cutlass13device_kernelIN5flash19enable_sm80_to_sm89INS1_16FlashAttnFwdSm80INS1_25CollectiveMainloopFwdSm80ILi4ELi1ELb0EN4cute5tupleIJNS5_1CILi128EEENS7_ILi64EEES8_EEELi128ENS_6half_tEfNS_4arch4Sm80ELb1ELb0ELb1ELb0ELb0ELb0ELb1ELb1EEENS1_21CollectiveEpilogueFwdINS6_IJS8_S8_S9_EEENS6_IJNS7_ILi1EEESH_SH_EEESB_SD_Li128ELb0ELb1ELb1ELb0EEENS1_30DynamicPersistentTileSchedulerILi128ELi128ELb1ELb1ELb0EEEEEEEEEvNT_6ParamsE:
[----:B------:R-:W-:Y:S01]  /*0000*/  LDC R1, c[0x0][0x37c] ;  /* 0x0000df00ff017b82 */ /* 0x000fe20000000800 */
[----:B------:R-:W-:Y:S05]  /*0010*/  EXIT ;  /* 0x000000000000794d */ /* 0x000fea0003800000 */
.L_x_9:
        /* <DEDUP_REMOVED lines=14> */
.L_x_33:


//--------------------- .text._ZN7cutlass13device_kernelIN5flash19enable_sm80_to_sm89INS1_16FlashAttnFwdSm80INS1_25CollectiveMainloopFwdSm80ILi8ELi1ELb1EN4cute5tupleIJNS5_1CILi128EEENS7_ILi112EEES8_EEELi128ENS_6half_tEfNS_4arch4Sm80ELb1ELb0ELb1ELb1ELb0ELb0ELb1ELb1EEENS1_21CollectiveEpilogueFwdINS6_IJS8_S8_S9_EEENS6_IJNS7_ILi1EEESH_SH_EEESB_SD_Li256ELb1ELb1ELb1ELb0EEENS1_36VarlenDynamicPersistentTileSchedulerILi128ELi112ELi256ELi256ELb1ELb1ELb0ELb1ELb1ELb1EEEEEEEEEvNT_6ParamsE --------------------------
	.section	.text._ZN7cutlass13device_kernelIN5flash19enable_sm80_to_sm89INS1_16FlashAttnFwdSm80INS1_25CollectiveMainloopFwdSm80ILi8ELi1ELb1EN4cute5tupleIJNS5_1CILi128EEENS7_ILi112EEES8_EEELi128ENS_6half_tEfNS_4arch4Sm80ELb1ELb0ELb1ELb1ELb0ELb0ELb1ELb1EEENS1_21CollectiveEpilogueFwdINS6_IJS8_S8_S9_EEENS6_IJNS7_ILi1EEESH_SH_EEESB_SD_Li256ELb1ELb1ELb1ELb0EEENS1_36VarlenDynamicPersistentTileSchedulerILi128ELi112ELi256ELi256ELb1ELb1ELb0ELb1ELb1ELb1EEEEEEEEEvNT_6ParamsE,"ax",@progbits
	.align	128
.text._ZN7cutlass13device_kernelIN5flash19enable_sm80_to_sm89INS1_16FlashAttnFwdSm80INS1_25CollectiveMainloopFwdSm80ILi8ELi1ELb1EN4cute5tupleIJNS5_1CILi128EEENS7_ILi112EEES8_EEELi128ENS_6half_tEfNS_4arch4Sm80ELb1ELb0ELb1ELb1ELb0ELb0ELb1ELb1EEENS1_21CollectiveEpilogueFwdINS6_IJS8_S8_S9_EEENS6_IJNS7_ILi1EEESH_SH_EEESB_SD_Li256ELb1ELb1ELb1ELb0EEENS1_36VarlenDynamicPersistentTileSchedulerILi128ELi112ELi256ELi256ELb1ELb1ELb0ELb1ELb1ELb1EEEEEEEEEvNT_6ParamsE:
        .type           _ZN7cutlass13device_kernelIN5flash19enable_sm80_to_sm89INS1_16FlashAttnFwdSm80INS1_25CollectiveMainloopFwdSm80ILi8ELi1ELb1EN4cute5tupleIJNS5_1CILi128EEENS7_ILi112EEES8_EEELi128ENS_6half_tEfNS_4arch4Sm80ELb1ELb0ELb1ELb1ELb0ELb0ELb1ELb1EEENS1_21CollectiveEpilogueFwdINS6_IJS8_S8_S9_EEENS6_IJNS7_ILi1EEESH_SH_EEESB_SD_Li256ELb1ELb1ELb1ELb0EEENS1_36VarlenDynamicPersistentTileSchedulerILi128ELi112ELi256ELi256ELb1ELb1ELb0ELb1ELb1ELb1EEEEEEEEEvNT_6ParamsE,@function
        .size           _ZN7cutlass13device_kernelIN5flash19enable_sm80_to_sm89INS1_16FlashAttnFwdSm80INS1_25CollectiveMainloopFwdSm80ILi8ELi1ELb1EN4cute5tupleIJNS5_1CILi128EEENS7_ILi112EEES8_EEELi128ENS_6half_tEfNS_4arch4Sm80ELb1ELb0ELb1ELb1ELb0ELb0ELb1ELb1EEENS1_21CollectiveEpilogueFwdINS6_IJS8_S8_S9_EEENS6_IJNS7_ILi1EEESH_SH_EEESB_SD_Li256ELb1ELb1ELb1ELb0EEENS1_36VarlenDynamicPersistentTileSchedulerILi128ELi112ELi256ELi256ELb1ELb1ELb0ELb1ELb1ELb1EEEEEEEEEvNT_6ParamsE,(.L_x_34 - _ZN7cutlass13device_kernelIN5flash19enable_sm80_to_sm89INS1_16FlashAttnFwdSm80INS1_25CollectiveMainloopFwdSm80ILi8ELi1ELb1EN4cute5tupleIJNS5_1CILi128EEENS7_ILi112EEES8_EEELi128ENS_6half_tEfNS_4arch4Sm80ELb1ELb0ELb1ELb1ELb0ELb0ELb1ELb1EEENS1_21CollectiveEpilogueFwdINS6_IJS8_S8_S9_EEENS6_IJNS7_ILi1EEESH_SH_EEESB_SD_Li256ELb1ELb1ELb1ELb0EEENS1_36VarlenDynamicPersistentTileSchedulerILi128ELi112ELi256ELi256ELb1ELb1ELb0ELb1ELb1ELb1EEEEEEEEEvNT_6ParamsE)
        .other          _ZN7cutlass13device_kernelIN5flash19enable_sm80_to_sm89INS1_16FlashAttnFwdSm80INS1_25CollectiveMainloopFwdSm80ILi8ELi1ELb1EN4cute5tupleIJNS5_1CILi128EEENS7_ILi112EEES8_EEELi128ENS_6half_tEfNS_4arch4Sm80ELb1ELb0ELb1ELb1ELb0ELb0ELb1ELb1EEENS1_21CollectiveEpilogueFwdINS6_IJS8_S8_S9_EEENS6_IJNS7_ILi1EEESH_SH_EEESB_SD_Li256ELb1ELb1ELb1ELb0EEENS1_36VarlenDynamicPersistentTileSchedulerILi128ELi112ELi256ELi256ELb1ELb1ELb0ELb1ELb1ELb1EEEEEEEEEvNT_6ParamsE,@"STO_CUDA_ENTRY STV_DEFAULT"
_ZN7cutlass13device_kernelIN5flash19enable_sm80_to_sm89INS1_16FlashAttnFwdSm80INS1_25CollectiveMainloopFwdSm80ILi8ELi1ELb1EN4cute5tupleIJNS5_1CILi128EEENS7_ILi112EEES8_EEELi128ENS_6half_tEfNS_4arch4Sm80ELb1ELb0ELb1ELb1ELb0ELb0ELb1ELb1EEENS1_21CollectiveEpilogueFwdINS6_IJS8_S8_S9_EEENS6_IJNS7_ILi1EEESH_SH_EEESB_SD_Li256ELb1ELb1ELb1ELb0EEENS1_36VarlenDynamicPersistentTileSchedulerILi128ELi112ELi256ELi256ELb1ELb1ELb0ELb1ELb1ELb1EEEEEEEEEvNT_6ParamsE:
[----:B------:R-:W-:Y:S01]  /*0000*/  LDC R1, c[0x0][0x37c] ;  /* 0x0000df00ff017b82 */ /* 0x000fe20000000800 */
[----:B------:R-:W-:Y:S05]  /*0010*/  EXIT ;  /* 0x000000000000794d */ /* 0x000fea0003800000 */
.L_x_10:
        /* <DEDUP_REMOVED lines=14> */
.L_x_34:


//--------------------- .text._ZN7cutlass13device_kernelIN5flash19enable_sm80_to_sm89INS1_16FlashAttnFwdSm80INS1_25CollectiveMainloopFwdSm80ILi8ELi1ELb1EN4cute5tupleIJNS5_1CILi128EEENS7_ILi112EEES8_EEELi128ENS_6half_tEfNS_4arch4Sm80ELb1ELb0ELb1ELb1ELb0ELb1ELb1ELb1EEENS1_21CollectiveEpilogueFwdINS6_IJS8_S8_S9_EEENS6_IJNS7_ILi1EEESH_SH_EEESB_SD_Li256ELb1ELb1ELb1ELb0EEENS1_36VarlenDynamicPersistentTileSchedulerILi128ELi112ELi256ELi256ELb1ELb1ELb0ELb1ELb1ELb1EEEEEEEEEvNT_6ParamsE --------------------------
	.section	.text._ZN7cutlass13device_kernelIN5flash19enable_sm80_to_sm89INS1_16FlashAttnFwdSm80INS1_25CollectiveMainloopFwdSm80ILi8ELi1ELb1EN4cute5tupleIJNS5_1CILi128EEENS7_ILi112EEES8_EEELi128ENS_6half_tEfNS_4arch4Sm80ELb1ELb0ELb1ELb1ELb0ELb1ELb1ELb1EEENS1_21CollectiveEpilogueFwdINS6_IJS8_S8_S9_EEENS6_IJNS7_ILi1EEESH_SH_EEESB_SD_Li256ELb1ELb1ELb1ELb0EEENS1_36VarlenDynamicPersistentTileSchedulerILi128ELi112ELi256ELi256ELb1ELb1ELb0ELb1ELb1ELb1EEEEEEEEEvNT_6ParamsE,"ax",@progbits
	.align	128
.text._ZN7cutlass13device_kernelIN5flash19enable_sm80_to_sm89INS1_16FlashAttnFwdSm80INS1_25CollectiveMainloopFwdSm80ILi8ELi1ELb1EN4cute5tupleIJNS5_1CILi128EEENS7_ILi112EEES8_EEELi128ENS_6half_tEfNS_4arch4Sm80ELb1ELb0ELb1ELb1ELb0ELb1ELb1ELb1EEENS1_21CollectiveEpilogueFwdINS6_IJS8_S8_S9_EEENS6_IJNS7_ILi1EEESH_SH_EEESB_SD_Li256ELb1ELb1ELb1ELb0EEENS1_36VarlenDynamicPersistentTileSchedulerILi128ELi112ELi256ELi256ELb1ELb1ELb0ELb1ELb1ELb1EEEEEEEEEvNT_6ParamsE:
        .type           _ZN7cutlass13device_kernelIN5flash19enable_sm80_to_sm89INS1_16FlashAttnFwdSm80INS1_25CollectiveMainloopFwdSm80ILi8ELi1ELb1EN4cute5tupleIJNS5_1CILi128EEENS7_ILi112EEES8_EEELi128ENS_6half_tEfNS_4arch4Sm80ELb1ELb0ELb1ELb1ELb0ELb1ELb1ELb1EEENS1_21CollectiveEpilogueFwdINS6_IJS8_S8_S9_EEENS6_IJNS7_ILi1EEESH_SH_EEESB_SD_Li256ELb1ELb1ELb1ELb0EEENS1_36VarlenDynamicPersistentTileSchedulerILi128ELi112ELi256ELi256ELb1ELb1ELb0ELb1ELb1ELb1EEEEEEEEEvNT_6ParamsE,@function
        .size           _ZN7cutlass13device_kernelIN5flash19enable_sm80_to_sm89INS1_16FlashAttnFwdSm80INS1_25CollectiveMainloopFwdSm80ILi8ELi1ELb1EN4cute5tupleIJNS5_1CILi128EEENS7_ILi112EEES8_EEELi128ENS_6half_tEfNS_4arch4Sm80ELb1ELb0ELb1ELb1ELb0ELb1ELb1ELb1EEENS1_21CollectiveEpilogueFwdINS6_IJS8_S8_S9_EEENS6_IJNS7_ILi1EEESH_SH_EEESB_SD_Li256ELb1ELb1ELb1ELb0EEENS1_36VarlenDynamicPersistentTileSchedulerILi128ELi112ELi256ELi256ELb1ELb1ELb0ELb1ELb1ELb1EEEEEEEEEvNT_6ParamsE,(.L_x_35 - _ZN7cutlass13device_kernelIN5flash19enable_sm80_to_sm89INS1_16FlashAttnFwdSm80INS1_25CollectiveMainloopFwdSm80ILi8ELi1ELb1EN4cute5tupleIJNS5_1CILi128EEENS7_ILi112EEES8_EEELi128ENS_6half_tEfNS_4arch4Sm80ELb1ELb0ELb1ELb1ELb0ELb1ELb1ELb1EEENS1_21CollectiveEpilogueFwdINS6_IJS8_S8_S9_EEENS6_IJNS7_ILi1EEESH_SH_EEESB_SD_Li256ELb1ELb1ELb1ELb0EEENS1_36VarlenDynamicPersistentTileSchedulerILi128ELi112ELi256ELi256ELb1ELb1ELb0ELb1ELb1ELb1EEEEEEEEEvNT_6ParamsE)
        .other          _ZN7cutlass13device_kernelIN5flash19enable_sm80_to_sm89INS1_16FlashAttnFwdSm80INS1_25CollectiveMainloopFwdSm80ILi8ELi1ELb1EN4cute5tupleIJNS5_1CILi128EEENS7_ILi112EEES8_EEELi128ENS_6half_tEfNS_4arch4Sm80ELb1ELb0ELb1ELb1ELb0ELb1ELb1ELb1EEENS1_21CollectiveEpilogueFwdINS6_IJS8_S8_S9_EEENS6_IJNS7_ILi1EEESH_SH_EEESB_SD_Li256ELb1ELb1ELb1ELb0EEENS1_36VarlenDynamicPersistentTileSchedulerILi128ELi112ELi256ELi256ELb1ELb1ELb0ELb1ELb1ELb1EEEEEEEEEvNT_6ParamsE,@"STO_CUDA_ENTRY STV_DEFAULT"
_ZN7cutlass13device_kernelIN5flash19enable_sm80_to_sm89INS1_16FlashAttnFwdSm80INS1_25CollectiveMainloopFwdSm80ILi8ELi1ELb1EN4cute5tupleIJNS5_1CILi128EEENS7_ILi112EEES8_EEELi128ENS_6half_tEfNS_4arch4Sm80ELb1ELb0ELb1ELb1ELb0ELb1ELb1ELb1EEENS1_21CollectiveEpilogueFwdINS6_IJS8_S8_S9_EEENS6_IJNS7_ILi1EEESH_SH_EEESB_SD_Li256ELb1ELb1ELb1ELb0EEENS1_36VarlenDynamicPersistentTileSchedulerILi128ELi112ELi256ELi256ELb1ELb1ELb0ELb1ELb1ELb1EEEEEEEEEvNT_6ParamsE:
[----:B------:R-:W-:Y:S01]  /*0000*/  LDC R1, c[0x0][0x37c] ;  /* 0x0000df00ff017b82 */ /* 0x000fe20000000800 */
[----:B------:R-:W-:Y:S05]  /*0010*/  EXIT ;  /* 0x000000000000794d */ /* 0x000fea0003800000 */
.L_x_11:
        /* <DEDUP_REMOVED lines=14> */
.L_x_35:


//--------------------- .text._ZN7cutlass13device_kernelIN5flash19enable_sm80_to_sm89INS1_16FlashAttnFwdSm80INS1_25CollectiveMainloopFwdSm80ILi8ELi1ELb1EN4cute5tupleIJNS5_1CILi128EEES8_S8_EEELi128ENS_6half_tEfNS_4arch4Sm80ELb0ELb0ELb0ELb0ELb0ELb0ELb1ELb1EEENS1_21CollectiveEpilogueFwdIS9_NS6_IJNS7_ILi1EEESF_SF_EEESA_SC_Li256ELb0ELb1ELb1ELb0EEENS1_19SingleTileSchedulerILb0ELb1ELb1ELi128EEEEEEEEEvNT_6ParamsE --------------------------
	.section	.text._ZN7cutlass13device_kernelIN5flash19enable_sm80_to_sm89INS1_16FlashAttnFwdSm80INS1_25CollectiveMainloopFwdSm80ILi8ELi1ELb1EN4cute5tupleIJNS5_1CILi128EEES8_S8_EEELi128ENS_6half_tEfNS_4arch4Sm80ELb0ELb0ELb0ELb0ELb0ELb0ELb1ELb1EEENS1_21CollectiveEpilogueFwdIS9_NS6_IJNS7_ILi1EEESF_SF_EEESA_SC_Li256ELb0ELb1ELb1ELb0EEENS1_19SingleTileSchedulerILb0ELb1ELb1ELi128EEEEEEEEEvNT_6ParamsE,"ax",@progbits
	.align	128
.text._ZN7cutlass13device_kernelIN5flash19enable_sm80_to_sm89INS1_16FlashAttnFwdSm80INS1_25CollectiveMainloopFwdSm80ILi8ELi1ELb1EN4cute5tupleIJNS5_1CILi128EEES8_S8_EEELi128ENS_6half_tEfNS_4arch4Sm80ELb0ELb0ELb0ELb0ELb0ELb0ELb1ELb1EEENS1_21CollectiveEpilogueFwdIS9_NS6_IJNS7_ILi1EEESF_SF_EEESA_SC_Li256ELb0ELb1ELb1ELb0EEENS1_19SingleTileSchedulerILb0ELb1ELb1ELi128EEEEEEEEEvNT_6ParamsE:
        .type           _ZN7cutlass13device_kernelIN5flash19enable_sm80_to_sm89INS1_16FlashAttnFwdSm80INS1_25CollectiveMainloopFwdSm80ILi8ELi1ELb1EN4cute5tupleIJNS5_1CILi128EEES8_S8_EEELi128ENS_6half_tEfNS_4arch4Sm80ELb0ELb0ELb0ELb0ELb0ELb0ELb1ELb1EEENS1_21CollectiveEpilogueFwdIS9_NS6_IJNS7_ILi1EEESF_SF_EEESA_SC_Li256ELb0ELb1ELb1ELb0EEENS1_19SingleTileSchedulerILb0ELb1ELb1ELi128EEEEEEEEEvNT_6ParamsE,@function
        .size           _ZN7cutlass13device_kernelIN5flash19enable_sm80_to_sm89INS1_16FlashAttnFwdSm80INS1_25CollectiveMainloopFwdSm80ILi8ELi1ELb1EN4cute5tupleIJNS5_1CILi128EEES8_S8_EEELi128ENS_6half_tEfNS_4arch4Sm80ELb0ELb0ELb0ELb0ELb0ELb0ELb1ELb1EEENS1_21CollectiveEpilogueFwdIS9_NS6_IJNS7_ILi1EEESF_SF_EEESA_SC_Li256ELb0ELb1ELb1ELb0EEENS1_19SingleTileSchedulerILb0ELb1ELb1ELi128EEEEEEEEEvNT_6ParamsE,(.L_x_36 - _ZN7cutlass13device_kernelIN5flash19enable_sm80_to_sm89INS1_16FlashAttnFwdSm80INS1_25CollectiveMainloopFwdSm80ILi8ELi1ELb1EN4cute5tupleIJNS5_1CILi128EEES8_S8_EEELi128ENS_6half_tEfNS_4arch4Sm80ELb0ELb0ELb0ELb0ELb0ELb0ELb1ELb1EEENS1_21CollectiveEpilogueFwdIS9_NS6_IJNS7_ILi1EEESF_SF_EEESA_SC_Li256ELb0ELb1ELb1ELb0EEENS1_19SingleTileSchedulerILb0ELb1ELb1ELi128EEEEEEEEEvNT_6ParamsE)
        .other          _ZN7cutlass13device_kernelIN5flash19enable_sm80_to_sm89INS1_16FlashAttnFwdSm80INS1_25CollectiveMainloopFwdSm80ILi8ELi1ELb1EN4cute5tupleIJNS5_1CILi128EEES8_S8_EEELi128ENS_6half_tEfNS_4arch4Sm80ELb0ELb0ELb0ELb0ELb0ELb0ELb1ELb1EEENS1_21CollectiveEpilogueFwdIS9_NS6_IJNS7_ILi1EEESF_SF_EEESA_SC_Li256ELb0ELb1ELb1ELb0EEENS1_19SingleTileSchedulerILb0ELb1ELb1ELi128EEEEEEEEEvNT_6ParamsE,@"STO_CUDA_ENTRY STV_DEFAULT"
_ZN7cutlass13device_kernelIN5flash19enable_sm80_to_sm89INS1_16FlashAttnFwdSm80INS1_25CollectiveMainloopFwdSm80ILi8ELi1ELb1EN4cute5tupleIJNS5_1CILi128EEES8_S8_EEELi128ENS_6half_tEfNS_4arch4Sm80ELb0ELb0ELb0ELb0ELb0ELb0ELb1ELb1EEENS1_21CollectiveEpilogueFwdIS9_NS6_IJNS7_ILi1EEESF_SF_EEESA_SC_Li256ELb0ELb1ELb1ELb0EEENS1_19SingleTileSchedulerILb0ELb1ELb1ELi128EEEEEEEEEvNT_6ParamsE:
[----:B------:R-:W-:Y:S01]  /*0000*/  LDC R1, c[0x0][0x37c] ;  /* 0x0000df00ff017b82 */ /* 0x000fe20000000800 */
[----:B------:R-:W-:Y:S05]  /*0010*/  EXIT ;  /* 0x000000000000794d */ /* 0x000fea0003800000 */
.L_x_12:
        /* <DEDUP_REMOVED lines=14> */
.L_x_36:


//--------------------- .text._ZN7cutlass13device_kernelIN5flash19enable_sm80_to_sm89INS1_16FlashAttnFwdSm80INS1_25CollectiveMainloopFwdSm80ILi8ELi1ELb1EN4cute5tupleIJNS5_1CILi128EEENS7_ILi96EEES8_EEELi128ENS_6half_tEfNS_4arch4Sm80ELb0ELb1ELb0ELb0ELb0ELb0ELb1ELb1EEENS1_21CollectiveEpilogueFwdINS6_IJS8_S8_S9_EEENS6_IJNS7_ILi1EEESH_SH_EEESB_SD_Li256ELb0ELb1ELb1ELb0EEENS1_19SingleTileSchedulerILb0ELb1ELb1ELi128EEEEEEEEEvNT_6ParamsE --------------------------
	.section	.text._ZN7cutlass13device_kernelIN5flash19enable_sm80_to_sm89INS1_16FlashAttnFwdSm80INS1_25CollectiveMainloopFwdSm80ILi8ELi1ELb1EN4cute5tupleIJNS5_1CILi128EEENS7_ILi96EEES8_EEELi128ENS_6half_tEfNS_4arch4Sm80ELb0ELb1ELb0ELb0ELb0ELb0ELb1ELb1EEENS1_21CollectiveEpilogueFwdINS6_IJS8_S8_S9_EEENS6_IJNS7_ILi1EEESH_SH_EEESB_SD_Li256ELb0ELb1ELb1ELb0EEENS1_19SingleTileSchedulerILb0ELb1ELb1ELi128EEEEEEEEEvNT_6ParamsE,"ax",@progbits
	.align	128
.text._ZN7cutlass13device_kernelIN5flash19enable_sm80_to_sm89INS1_16FlashAttnFwdSm80INS1_25CollectiveMainloopFwdSm80ILi8ELi1ELb1EN4cute5tupleIJNS5_1CILi128EEENS7_ILi96EEES8_EEELi128ENS_6half_tEfNS_4arch4Sm80ELb0ELb1ELb0ELb0ELb0ELb0ELb1ELb1EEENS1_21CollectiveEpilogueFwdINS6_IJS8_S8_S9_EEENS6_IJNS7_ILi1EEESH_SH_EEESB_SD_Li256ELb0ELb1ELb1ELb0EEENS1_19SingleTileSchedulerILb0ELb1ELb1ELi128EEEEEEEEEvNT_6ParamsE:
        .type           _ZN7cutlass13device_kernelIN5flash19enable_sm80_to_sm89INS1_16FlashAttnFwdSm80INS1_25CollectiveMainloopFwdSm80ILi8ELi1ELb1EN4cute5tupleIJNS5_1CILi128EEENS7_ILi96EEES8_EEELi128ENS_6half_tEfNS_4arch4Sm80ELb0ELb1ELb0ELb0ELb0ELb0ELb1ELb1EEENS1_21CollectiveEpilogueFwdINS6_IJS8_S8_S9_EEENS6_IJNS7_ILi1EEESH_SH_EEESB_SD_Li256ELb0ELb1ELb1ELb0EEENS1_19SingleTileSchedulerILb0ELb1ELb1ELi128EEEEEEEEEvNT_6ParamsE,@function
        .size           _ZN7cutlass13device_kernelIN5flash19enable_sm80_to_sm89INS1_16FlashAttnFwdSm80INS1_25CollectiveMainloopFwdSm80ILi8ELi1ELb1EN4cute5tupleIJNS5_1CILi128EEENS7_ILi96EEES8_EEELi128ENS_6half_tEfNS_4arch4Sm80ELb0ELb1ELb0ELb0ELb0ELb0ELb1ELb1EEENS1_21CollectiveEpilogueFwdINS6_IJS8_S8_S9_EEENS6_IJNS7_ILi1EEESH_SH_EEESB_SD_Li256ELb0ELb1ELb1ELb0EEENS1_19SingleTileSchedulerILb0ELb1ELb1ELi128EEEEEEEEEvNT_6ParamsE,(.L_x_37 - _ZN7cutlass13device_kernelIN5flash19enable_sm80_to_sm89INS1_16FlashAttnFwdSm80INS1_25CollectiveMainloopFwdSm80ILi8ELi1ELb1EN4cute5tupleIJNS5_1CILi128EEENS7_ILi96EEES8_EEELi128ENS_6half_tEfNS_4arch4Sm80ELb0ELb1ELb0ELb0ELb0ELb0ELb1ELb1EEENS1_21CollectiveEpilogueFwdINS6_IJS8_S8_S9_EEENS6_IJNS7_ILi1EEESH_SH_EEESB_SD_Li256ELb0ELb1ELb1ELb0EEENS1_19SingleTileSchedulerILb0ELb1ELb1ELi128EEEEEEEEEvNT_6ParamsE)
        .other          _ZN7cutlass13device_kernelIN5flash19enable_sm80_to_sm89INS1_16FlashAttnFwdSm80INS1_25CollectiveMainloopFwdSm80ILi8ELi1ELb1EN4cute5tupleIJNS5_1CILi128EEENS7_ILi96EEES8_EEELi128ENS_6half_tEfNS_4arch4Sm80ELb0ELb1ELb0ELb0ELb0ELb0ELb1ELb1EEENS1_21CollectiveEpilogueFwdINS6_IJS8_S8_S9_EEENS6_IJNS7_ILi1EEESH_SH_EEESB_SD_Li256ELb0ELb1ELb1ELb0EEENS1_19SingleTileSchedulerILb0ELb1ELb1ELi128EEEEEEEEEvNT_6ParamsE,@"STO_CUDA_ENTRY STV_DEFAULT"
_ZN7cutlass13device_kernelIN5flash19enable_sm80_to_sm89INS1_16FlashAttnFwdSm80INS1_25CollectiveMainloopFwdSm80ILi8ELi1ELb1EN4cute5tupleIJNS5_1CILi128EEENS7_ILi96EEES8_EEELi128ENS_6half_tEfNS_4arch4Sm80ELb0ELb1ELb0ELb0ELb0ELb0ELb1ELb1EEENS1_21CollectiveEpilogueFwdINS6_IJS8_S8_S9_EEENS6_IJNS7_ILi1EEESH_SH_EEESB_SD_Li256ELb0ELb1ELb1ELb0EEENS1_19SingleTileSchedulerILb0ELb1ELb1ELi128EEEEEEEEEvNT_6ParamsE:
[----:B------:R-:W-:Y:S01]  /*0000*/  LDC R1, c[0x0][0x37c] ;  /* 0x0000df00ff017b82 */ /* 0x000fe20000000800 */
[----:B------:R-:W-:Y:S05]  /*0010*/  EXIT ;  /* 0x000000000000794d */ /* 0x000fea0003800000 */
.L_x_13:
        /* <DEDUP_REMOVED lines=14> */
.L_x_37:


//--------------------- .text._ZN7cutlass13device_kernelIN5flash19enable_sm80_to_sm89INS1_16FlashAttnFwdSm80INS1_25CollectiveMainloopFwdSm80ILi8ELi1ELb1EN4cute5tupleIJNS5_1CILi128EEES8_S8_EEELi128ENS_6half_tEfNS_4arch4Sm80ELb1ELb0ELb0ELb0ELb0ELb0ELb1ELb1EEENS1_21CollectiveEpilogueFwdIS9_NS6_IJNS7_ILi1EEESF_SF_EEESA_SC_Li256ELb0ELb1ELb1ELb0EEENS1_30DynamicPersistentTileSchedulerILi256ELi256ELb1ELb1ELb0EEEEEEEEEvNT_6ParamsE --------------------------
	.section	.text._ZN7cutlass13device_kernelIN5flash19enable_sm80_to_sm89INS1_16FlashAttnFwdSm80INS1_25CollectiveMainloopFwdSm80ILi8ELi1ELb1EN4cute5tupleIJNS5_1CILi128EEES8_S8_EEELi128ENS_6half_tEfNS_4arch4Sm80ELb1ELb0ELb0ELb0ELb0ELb0ELb1ELb1EEENS1_21CollectiveEpilogueFwdIS9_NS6_IJNS7_ILi1EEESF_SF_EEESA_SC_Li256ELb0ELb1ELb1ELb0EEENS1_30DynamicPersistentTileSchedulerILi256ELi256ELb1ELb1ELb0EEEEEEEEEvNT_6ParamsE,"ax",@progbits
	.align	128
.text._ZN7cutlass13device_kernelIN5flash19enable_sm80_to_sm89INS1_16FlashAttnFwdSm80INS1_25CollectiveMainloopFwdSm80ILi8ELi1ELb1EN4cute5tupleIJNS5_1CILi128EEES8_S8_EEELi128ENS_6half_tEfNS_4arch4Sm80ELb1ELb0ELb0ELb0ELb0ELb0ELb1ELb1EEENS1_21CollectiveEpilogueFwdIS9_NS6_IJNS7_ILi1EEESF_SF_EEESA_SC_Li256ELb0ELb1ELb1ELb0EEENS1_30DynamicPersistentTileSchedulerILi256ELi256ELb1ELb1ELb0EEEEEEEEEvNT_6ParamsE:
        .type           _ZN7cutlass13device_kernelIN5flash19enable_sm80_to_sm89INS1_16FlashAttnFwdSm80INS1_25CollectiveMainloopFwdSm80ILi8ELi1ELb1EN4cute5tupleIJNS5_1CILi128EEES8_S8_EEELi128ENS_6half_tEfNS_4arch4Sm80ELb1ELb0ELb0ELb0ELb0ELb0ELb1ELb1EEENS1_21CollectiveEpilogueFwdIS9_NS6_IJNS7_ILi1EEESF_SF_EEESA_SC_Li256ELb0ELb1ELb1ELb0EEENS1_30DynamicPersistentTileSchedulerILi256ELi256ELb1ELb1ELb0EEEEEEEEEvNT_6ParamsE,@function
        .size           _ZN7cutlass13device_kernelIN5flash19enable_sm80_to_sm89INS1_16FlashAttnFwdSm80INS1_25CollectiveMainloopFwdSm80ILi8ELi1ELb1EN4cute5tupleIJNS5_1CILi128EEES8_S8_EEELi128ENS_6half_tEfNS_4arch4Sm80ELb1ELb0ELb0ELb0ELb0ELb0ELb1ELb1EEENS1_21CollectiveEpilogueFwdIS9_NS6_IJNS7_ILi1EEESF_SF_EEESA_SC_Li256ELb0ELb1ELb1ELb0EEENS1_30DynamicPersistentTileSchedulerILi256ELi256ELb1ELb1ELb0EEEEEEEEEvNT_6ParamsE,(.L_x_38 - _ZN7cutlass13device_kernelIN5flash19enable_sm80_to_sm89INS1_16FlashAttnFwdSm80INS1_25CollectiveMainloopFwdSm80ILi8ELi1ELb1EN4cute5tupleIJNS5_1CILi128EEES8_S8_EEELi128ENS_6half_tEfNS_4arch4Sm80ELb1ELb0ELb0ELb0ELb0ELb0ELb1ELb1EEENS1_21CollectiveEpilogueFwdIS9_NS6_IJNS7_ILi1EEESF_SF_EEESA_SC_Li256ELb0ELb1ELb1ELb0EEENS1_30DynamicPersistentTileSchedulerILi256ELi256ELb1ELb1ELb0EEEEEEEEEvNT_6ParamsE)
        .other          _ZN7cutlass13device_kernelIN5flash19enable_sm80_to_sm89INS1_16FlashAttnFwdSm80INS1_25CollectiveMainloopFwdSm80ILi8ELi1ELb1EN4cute5tupleIJNS5_1CILi128EEES8_S8_EEELi128ENS_6half_tEfNS_4arch4Sm80ELb1ELb0ELb0ELb0ELb0ELb0ELb1ELb1EEENS1_21CollectiveEpilogueFwdIS9_NS6_IJNS7_ILi1EEESF_SF_EEESA_SC_Li256ELb0ELb1ELb1ELb0EEENS1_30DynamicPersistentTileSchedulerILi256ELi256ELb1ELb1ELb0EEEEEEEEEvNT_6ParamsE,@"STO_CUDA_ENTRY STV_DEFAULT"
_ZN7cutlass13device_kernelIN5flash19enable_sm80_to_sm89INS1_16FlashAttnFwdSm80INS1_25CollectiveMainloopFwdSm80ILi8ELi1ELb1EN4cute5tupleIJNS5_1CILi128EEES8_S8_EEELi128ENS_6half_tEfNS_4arch4Sm80ELb1ELb0ELb0ELb0ELb0ELb0ELb1ELb1EEENS1_21CollectiveEpilogueFwdIS9_NS6_IJNS7_ILi1EEESF_SF_EEESA_SC_Li256ELb0ELb1ELb1ELb0EEENS1_30DynamicPersistentTileSchedulerILi256ELi256ELb1ELb1ELb0EEEEEEEEEvNT_6ParamsE:
[----:B------:R-:W-:Y:S01]  /*0000*/  LDC R1, c[0x0][0x37c] ;  /* 0x0000df00ff017b82 */ /* 0x000fe20000000800 */
[----:B------:R-:W-:Y:S05]  /*0010*/  EXIT ;  /* 0x000000000000794d */ /* 0x000fea0003800000 */
.L_x_14:
        /* <DEDUP_REMOVED lines=14> */
.L_x_38:


//--------------------- .text._ZN7cutlass13device_kernelIN5flash19enable_sm80_to_sm89INS1_16FlashAttnFwdSm80INS1_25CollectiveMainloopFwdSm80ILi4ELi1ELb0EN4cute5tupleIJNS5_1CILi128EEENS7_ILi64EEES8_EEELi128ENS_6half_tEfNS_4arch4Sm80ELb0ELb0ELb0ELb0ELb0ELb0ELb1ELb1EEENS1_21CollectiveEpilogueFwdINS6_IJS8_S8_S9_EEENS6_IJNS7_ILi1EEESH_SH_EEESB_SD_Li128ELb0ELb1ELb1ELb0EEENS1_19SingleTileSchedulerILb0ELb1ELb1ELi128EEEEEEEEEvNT_6ParamsE --------------------------
	.section	.text._ZN7cutlass13device_kernelIN5flash19enable_sm80_to_sm89INS1_16FlashAttnFwdSm80INS1_25CollectiveMainloopFwdSm80ILi4ELi1ELb0EN4cute5tupleIJNS5_1CILi128EEENS7_ILi64EEES8_EEELi128ENS_6half_tEfNS_4arch4Sm80ELb0ELb0ELb0ELb0ELb0ELb0ELb1ELb1EEENS1_21CollectiveEpilogueFwdINS6_IJS8_S8_S9_EEENS6_IJNS7_ILi1EEESH_SH_EEESB_SD_Li128ELb0ELb1ELb1ELb0EEENS1_19SingleTileSchedulerILb0ELb1ELb1ELi128EEEEEEEEEvNT_6ParamsE,"ax",@progbits
	.align	128
.text._ZN7cutlass13device_kernelIN5flash19enable_sm80_to_sm89INS1_16FlashAttnFwdSm80INS1_25CollectiveMainloopFwdSm80ILi4ELi1ELb0EN4cute5tupleIJNS5_1CILi128EEENS7_ILi64EEES8_EEELi128ENS_6half_tEfNS_4arch4Sm80ELb0ELb0ELb0ELb0ELb0ELb0ELb1ELb1EEENS1_21CollectiveEpilogueFwdINS6_IJS8_S8_S9_EEENS6_IJNS7_ILi1EEESH_SH_EEESB_SD_Li128ELb0ELb1ELb1ELb0EEENS1_19SingleTileSchedulerILb0ELb1ELb1ELi128EEEEEEEEEvNT_6ParamsE:
        .type           _ZN7cutlass13device_kernelIN5flash19enable_sm80_to_sm89INS1_16FlashAttnFwdSm80INS1_25CollectiveMainloopFwdSm80ILi4ELi1ELb0EN4cute5tupleIJNS5_1CILi128EEENS7_ILi64EEES8_EEELi128ENS_6half_tEfNS_4arch4Sm80ELb0ELb0ELb0ELb0ELb0ELb0ELb1ELb1EEENS1_21CollectiveEpilogueFwdINS6_IJS8_S8_S9_EEENS6_IJNS7_ILi1EEESH_SH_EEESB_SD_Li128ELb0ELb1ELb1ELb0EEENS1_19SingleTileSchedulerILb0ELb1ELb1ELi128EEEEEEEEEvNT_6ParamsE,@function
        .size           _ZN7cutlass13device_kernelIN5flash19enable_sm80_to_sm89INS1_16FlashAttnFwdSm80INS1_25CollectiveMainloopFwdSm80ILi4ELi1ELb0EN4cute5tupleIJNS5_1CILi128EEENS7_ILi64EEES8_EEELi128ENS_6half_tEfNS_4arch4Sm80ELb0ELb0ELb0ELb0ELb0ELb0ELb1ELb1EEENS1_21CollectiveEpilogueFwdINS6_IJS8_S8_S9_EEENS6_IJNS7_ILi1EEESH_SH_EEESB_SD_Li128ELb0ELb1ELb1ELb0EEENS1_19SingleTileSchedulerILb0ELb1ELb1ELi128EEEEEEEEEvNT_6ParamsE,(.L_x_39 - _ZN7cutlass13device_kernelIN5flash19enable_sm80_to_sm89INS1_16FlashAttnFwdSm80INS1_25CollectiveMainloopFwdSm80ILi4ELi1ELb0EN4cute5tupleIJNS5_1CILi128EEENS7_ILi64EEES8_EEELi128ENS_6half_tEfNS_4arch4Sm80ELb0ELb0ELb0ELb0ELb0ELb0ELb1ELb1EEENS1_21CollectiveEpilogueFwdINS6_IJS8_S8_S9_EEENS6_IJNS7_ILi1EEESH_SH_EEESB_SD_Li128ELb0ELb1ELb1ELb0EEENS1_19SingleTileSchedulerILb0ELb1ELb1ELi128EEEEEEEEEvNT_6ParamsE)
        .other          _ZN7cutlass13device_kernelIN5flash19enable_sm80_to_sm89INS1_16FlashAttnFwdSm80INS1_25CollectiveMainloopFwdSm80ILi4ELi1ELb0EN4cute5tupleIJNS5_1CILi128EEENS7_ILi64EEES8_EEELi128ENS_6half_tEfNS_4arch4Sm80ELb0ELb0ELb0ELb0ELb0ELb0ELb1ELb1EEENS1_21CollectiveEpilogueFwdINS6_IJS8_S8_S9_EEENS6_IJNS7_ILi1EEESH_SH_EEESB_SD_Li128ELb0ELb1ELb1ELb0EEENS1_19SingleTileSchedulerILb0ELb1ELb1ELi128EEEEEEEEEvNT_6ParamsE,@"STO_CUDA_ENTRY STV_DEFAULT"
_ZN7cutlass13device_kernelIN5flash19enable_sm80_to_sm89INS1_16FlashAttnFwdSm80INS1_25CollectiveMainloopFwdSm80ILi4ELi1ELb0EN4cute5tupleIJNS5_1CILi128EEENS7_ILi64EEES8_EEELi128ENS_6half_tEfNS_4arch4Sm80ELb0ELb0ELb0ELb0ELb0ELb0ELb1ELb1EEENS1_21CollectiveEpilogueFwdINS6_IJS8_S8_S9_EEENS6_IJNS7_ILi1EEESH_SH_EEESB_SD_Li128ELb0ELb1ELb1ELb0EEENS1_19SingleTileSchedulerILb0ELb1ELb1ELi128EEEEEEEEEvNT_6ParamsE:
[----:B------:R-:W-:Y:S01]  /*0000*/  LDC R1, c[0x0][0x37c] ;  /* 0x0000df00ff017b82 */ /* 0x000fe20000000800 */
[----:B------:R-:W-:Y:S05]  /*0010*/  EXIT ;  /* 0x000000000000794d */ /* 0x000fea0003800000 */
.L_x_15:
        /* <DEDUP_REMOVED lines=14> */
.L_x_39:


//--------------------- .text._ZN7cutlass13device_kernelIN5flash19enable_sm80_to_sm89INS1_16FlashAttnFwdSm80INS1_25CollectiveMainloopFwdSm80ILi8ELi1ELb1EN4cute5tupleIJNS5_1CILi128EEENS7_ILi112EEES8_EEELi128ENS_6half_tEfNS_4arch4Sm80ELb0ELb0ELb0ELb1ELb0ELb0ELb1ELb1EEENS1_21CollectiveEpilogueFwdINS6_IJS8_S8_S9_EEENS6_IJNS7_ILi1EEESH_SH_EEESB_SD_Li256ELb1ELb1ELb1ELb0EEENS1_36VarlenDynamicPersistentTileSchedulerILi128ELi112ELi256ELi256ELb1ELb1ELb0ELb0ELb1ELb1EEEEEEEEEvNT_6ParamsE --------------------------
	.section	.text._ZN7cutlass13device_kernelIN5flash19enable_sm80_to_sm89INS1_16FlashAttnFwdSm80INS1_25CollectiveMainloopFwdSm80ILi8ELi1ELb1EN4cute5tupleIJNS5_1CILi128EEENS7_ILi112EEES8_EEELi128ENS_6half_tEfNS_4arch4Sm80ELb0ELb0ELb0ELb1ELb0ELb0ELb1ELb1EEENS1_21CollectiveEpilogueFwdINS6_IJS8_S8_S9_EEENS6_IJNS7_ILi1EEESH_SH_EEESB_SD_Li256ELb1ELb1ELb1ELb0EEENS1_36VarlenDynamicPersistentTileSchedulerILi128ELi112ELi256ELi256ELb1ELb1ELb0ELb0ELb1ELb1EEEEEEEEEvNT_6ParamsE,"ax",@progbits
	.align	128
.text._ZN7cutlass13device_kernelIN5flash19enable_sm80_to_sm89INS1_16FlashAttnFwdSm80INS1_25CollectiveMainloopFwdSm80ILi8ELi1ELb1EN4cute5tupleIJNS5_1CILi128EEENS7_ILi112EEES8_EEELi128ENS_6half_tEfNS_4arch4Sm80ELb0ELb0ELb0ELb1ELb0ELb0ELb1ELb1EEENS1_21CollectiveEpilogueFwdINS6_IJS8_S8_S9_EEENS6_IJNS7_ILi1EEESH_SH_EEESB_SD_Li256ELb1ELb1ELb1ELb0EEENS1_36VarlenDynamicPersistentTileSchedulerILi128ELi112ELi256ELi256ELb1ELb1ELb0ELb0ELb1ELb1EEEEEEEEEvNT_6ParamsE:
        .type           _ZN7cutlass13device_kernelIN5flash19enable_sm80_to_sm89INS1_16FlashAttnFwdSm80INS1_25CollectiveMainloopFwdSm80ILi8ELi1ELb1EN4cute5tupleIJNS5_1CILi128EEENS7_ILi112EEES8_EEELi128ENS_6half_tEfNS_4arch4Sm80ELb0ELb0ELb0ELb1ELb0ELb0ELb1ELb1EEENS1_21CollectiveEpilogueFwdINS6_IJS8_S8_S9_EEENS6_IJNS7_ILi1EEESH_SH_EEESB_SD_Li256ELb1ELb1ELb1ELb0EEENS1_36VarlenDynamicPersistentTileSchedulerILi128ELi112ELi256ELi256ELb1ELb1ELb0ELb0ELb1ELb1EEEEEEEEEvNT_6ParamsE,@function
        .size           _ZN7cutlass13device_kernelIN5flash19enable_sm80_to_sm89INS1_16FlashAttnFwdSm80INS1_25CollectiveMainloopFwdSm80ILi8ELi1ELb1EN4cute5tupleIJNS5_1CILi128EEENS7_ILi112EEES8_EEELi128ENS_6half_tEfNS_4arch4Sm80ELb0ELb0ELb0ELb1ELb0ELb0ELb1ELb1EEENS1_21CollectiveEpilogueFwdINS6_IJS8_S8_S9_EEENS6_IJNS7_ILi1EEESH_SH_EEESB_SD_Li256ELb1ELb1ELb1ELb0EEENS1_36VarlenDynamicPersistentTileSchedulerILi128ELi112ELi256ELi256ELb1ELb1ELb0ELb0ELb1ELb1EEEEEEEEEvNT_6ParamsE,(.L_x_40 - _ZN7cutlass13device_kernelIN5flash19enable_sm80_to_sm89INS1_16FlashAttnFwdSm80INS1_25CollectiveMainloopFwdSm80ILi8ELi1ELb1EN4cute5tupleIJNS5_1CILi128EEENS7_ILi112EEES8_EEELi128ENS_6half_tEfNS_4arch4Sm80ELb0ELb0ELb0ELb1ELb0ELb0ELb1ELb1EEENS1_21CollectiveEpilogueFwdINS6_IJS8_S8_S9_EEENS6_IJNS7_ILi1EEESH_SH_EEESB_SD_Li256ELb1ELb1ELb1ELb0EEENS1_36VarlenDynamicPersistentTileSchedulerILi128ELi112ELi256ELi256ELb1ELb1ELb0ELb0ELb1ELb1EEEEEEEEEvNT_6ParamsE)
        .other          _ZN7cutlass13device_kernelIN5flash19enable_sm80_to_sm89INS1_16FlashAttnFwdSm80INS1_25CollectiveMainloopFwdSm80ILi8ELi1ELb1EN4cute5tupleIJNS5_1CILi128EEENS7_ILi112EEES8_EEELi128ENS_6half_tEfNS_4arch4Sm80ELb0ELb0ELb0ELb1ELb0ELb0ELb1ELb1EEENS1_21CollectiveEpilogueFwdINS6_IJS8_S8_S9_EEENS6_IJNS7_ILi1EEESH_SH_EEESB_SD_Li256ELb1ELb1ELb1ELb0EEENS1_36VarlenDynamicPersistentTileSchedulerILi128ELi112ELi256ELi256ELb1ELb1ELb0ELb0ELb1ELb1EEEEEEEEEvNT_6ParamsE,@"STO_CUDA_ENTRY STV_DEFAULT"
_ZN7cutlass13device_kernelIN5flash19enable_sm80_to_sm89INS1_16FlashAttnFwdSm80INS1_25CollectiveMainloopFwdSm80ILi8ELi1ELb1EN4cute5tupleIJNS5_1CILi128EEENS7_ILi112EEES8_EEELi128ENS_6half_tEfNS_4arch4Sm80ELb0ELb0ELb0ELb1ELb0ELb0ELb1ELb1EEENS1_21CollectiveEpilogueFwdINS6_IJS8_S8_S9_EEENS6_IJNS7_ILi1EEESH_SH_EEESB_SD_Li256ELb1ELb1ELb1ELb0EEENS1_36VarlenDynamicPersistentTileSchedulerILi128ELi112ELi256ELi256ELb1ELb1ELb0ELb0ELb1ELb1EEEEEEEEEvNT_6ParamsE:
[----:B------:R-:W-:Y:S01]  /*0000*/  LDC R1, c[0x0][0x37c] ;  /* 0x0000df00ff017b82 */ /* 0x000fe20000000800 */
[----:B------:R-:W-:Y:S05]  /*0010*/  EXIT ;  /* 0x000000000000794d */ /* 0x000fea0003800000 */
.L_x_16:
        /* <DEDUP_REMOVED lines=14> */
.L_x_40:


//--------------------- .text._ZN7cutlass13device_kernelIN5flash19enable_sm80_to_sm89INS1_16FlashAttnFwdSm80INS1_25CollectiveMainloopFwdSm80ILi8ELi1ELb1EN4cute5tupleIJNS5_1CILi128EEENS7_ILi112EEES8_EEELi128ENS_6half_tEfNS_4arch4Sm80ELb0ELb0ELb0ELb1ELb0ELb1ELb1ELb1EEENS1_21CollectiveEpilogueFwdINS6_IJS8_S8_S9_EEENS6_IJNS7_ILi1EEESH_SH_EEESB_SD_Li256ELb1ELb1ELb1ELb0EEENS1_36VarlenDynamicPersistentTileSchedulerILi128ELi112ELi256ELi256ELb1ELb1ELb0ELb0ELb1ELb1EEEEEEEEEvNT_6ParamsE --------------------------
	.section	.text._ZN7cutlass13device_kernelIN5flash19enable_sm80_to_sm89INS1_16FlashAttnFwdSm80INS1_25CollectiveMainloopFwdSm80ILi8ELi1ELb1EN4cute5tupleIJNS5_1CILi128EEENS7_ILi112EEES8_EEELi128ENS_6half_tEfNS_4arch4Sm80ELb0ELb0ELb0ELb1ELb0ELb1ELb1ELb1EEENS1_21CollectiveEpilogueFwdINS6_IJS8_S8_S9_EEENS6_IJNS7_ILi1EEESH_SH_EEESB_SD_Li256ELb1ELb1ELb1ELb0EEENS1_36VarlenDynamicPersistentTileSchedulerILi128ELi112ELi256ELi256ELb1ELb1ELb0ELb0ELb1ELb1EEEEEEEEEvNT_6ParamsE,"ax",@progbits
	.align	128
.text._ZN7cutlass13device_kernelIN5flash19enable_sm80_to_sm89INS1_16FlashAttnFwdSm80INS1_25CollectiveMainloopFwdSm80ILi8ELi1ELb1EN4cute5tupleIJNS5_1CILi128EEENS7_ILi112EEES8_EEELi128ENS_6half_tEfNS_4arch4Sm80ELb0ELb0ELb0ELb1ELb0ELb1ELb1ELb1EEENS1_21CollectiveEpilogueFwdINS6_IJS8_S8_S9_EEENS6_IJNS7_ILi1EEESH_SH_EEESB_SD_Li256ELb1ELb1ELb1ELb0EEENS1_36VarlenDynamicPersistentTileSchedulerILi128ELi112ELi256ELi256ELb1ELb1ELb0ELb0ELb1ELb1EEEEEEEEEvNT_6ParamsE:
        .type           _ZN7cutlass13device_kernelIN5flash19enable_sm80_to_sm89INS1_16FlashAttnFwdSm80INS1_25CollectiveMainloopFwdSm80ILi8ELi1ELb1EN4cute5tupleIJNS5_1CILi128EEENS7_ILi112EEES8_EEELi128ENS_6half_tEfNS_4arch4Sm80ELb0ELb0ELb0ELb1ELb0ELb1ELb1ELb1EEENS1_21CollectiveEpilogueFwdINS6_IJS8_S8_S9_EEENS6_IJNS7_ILi1EEESH_SH_EEESB_SD_Li256ELb1ELb1ELb1ELb0EEENS1_36VarlenDynamicPersistentTileSchedulerILi128ELi112ELi256ELi256ELb1ELb1ELb0ELb0ELb1ELb1EEEEEEEEEvNT_6ParamsE,@function
        .size           _ZN7cutlass13device_kernelIN5flash19enable_sm80_to_sm89INS1_16FlashAttnFwdSm80INS1_25CollectiveMainloopFwdSm80ILi8ELi1ELb1EN4cute5tupleIJNS5_1CILi128EEENS7_ILi112EEES8_EEELi128ENS_6half_tEfNS_4arch4Sm80ELb0ELb0ELb0ELb1ELb0ELb1ELb1ELb1EEENS1_21CollectiveEpilogueFwdINS6_IJS8_S8_S9_EEENS6_IJNS7_ILi1EEESH_SH_EEESB_SD_Li256ELb1ELb1ELb1ELb0EEENS1_36VarlenDynamicPersistentTileSchedulerILi128ELi112ELi256ELi256ELb1ELb1ELb0ELb0ELb1ELb1EEEEEEEEEvNT_6ParamsE,(.L_x_41 - _ZN7cutlass13device_kernelIN5flash19enable_sm80_to_sm89INS1_16FlashAttnFwdSm80INS1_25CollectiveMainloopFwdSm80ILi8ELi1ELb1EN4cute5tupleIJNS5_1CILi128EEENS7_ILi112EEES8_EEELi128ENS_6half_tEfNS_4arch4Sm80ELb0ELb0ELb0ELb1ELb0ELb1ELb1ELb1EEENS1_21CollectiveEpilogueFwdINS6_IJS8_S8_S9_EEENS6_IJNS7_ILi1EEESH_SH_EEESB_SD_Li256ELb1ELb1ELb1ELb0EEENS1_36VarlenDynamicPersistentTileSchedulerILi128ELi112ELi256ELi256ELb1ELb1ELb0ELb0ELb1ELb1EEEEEEEEEvNT_6ParamsE)
        .other          _ZN7cutlass13device_kernelIN5flash19enable_sm80_to_sm89INS1_16FlashAttnFwdSm80INS1_25CollectiveMainloopFwdSm80ILi8ELi1ELb1EN4cute5tupleIJNS5_1CILi128EEENS7_ILi112EEES8_EEELi128ENS_6half_tEfNS_4arch4Sm80ELb0ELb0ELb0ELb1ELb0ELb1ELb1ELb1EEENS1_21CollectiveEpilogueFwdINS6_IJS8_S8_S9_EEENS6_IJNS7_ILi1EEESH_SH_EEESB_SD_Li256ELb1ELb1ELb1ELb0EEENS1_36VarlenDynamicPersistentTileSchedulerILi128ELi112ELi256ELi256ELb1ELb1ELb0ELb0ELb1ELb1EEEEEEEEEvNT_6ParamsE,@"STO_CUDA_ENTRY STV_DEFAULT"
_ZN7cutlass13device_kernelIN5flash19enable_sm80_to_sm89INS1_16FlashAttnFwdSm80INS1_25CollectiveMainloopFwdSm80ILi8ELi1ELb1EN4cute5tupleIJNS5_1CILi128EEENS7_ILi112EEES8_EEELi128ENS_6half_tEfNS_4arch4Sm80ELb0ELb0ELb0ELb1ELb0ELb1ELb1ELb1EEENS1_21CollectiveEpilogueFwdINS6_IJS8_S8_S9_EEENS6_IJNS7_ILi1EEESH_SH_EEESB_SD_Li256ELb1ELb1ELb1ELb0EEENS1_36VarlenDynamicPersistentTileSchedulerILi128ELi112ELi256ELi256ELb1ELb1ELb0ELb0ELb1ELb1EEEEEEEEEvNT_6ParamsE:
[----:B------:R-:W-:Y:S01]  /*0000*/  LDC R1, c[0x0][0x37c] ;  /* 0x0000df00ff017b82 */ /* 0x000fe20000000800 */
[----:B------:R-:W-:Y:S05]  /*0010*/  EXIT ;  /* 0x000000000000794d */ /* 0x000fea0003800000 */
.L_x_17:
        /* <DEDUP_REMOVED lines=14> */
.L_x_41:


//--------------------- .text._ZN7cutlass13device_kernelIN5flash19enable_sm80_to_sm89INS1_16FlashAttnFwdSm80INS1_25CollectiveMainloopFwdSm80ILi4ELi1ELb0EN4cute5tupleIJNS5_1CILi128EEENS7_ILi48EEES8_EEELi128ENS_6half_tEfNS_4arch4Sm80ELb0ELb1ELb0ELb0ELb0ELb0ELb1ELb1EEENS1_21CollectiveEpilogueFwdINS6_IJS8_S8_S9_EEENS6_IJNS7_ILi1EEESH_SH_EEESB_SD_Li128ELb0ELb1ELb1ELb0EEENS1_19SingleTileSchedulerILb0ELb1ELb1ELi128EEEEEEEEEvNT_6ParamsE --------------------------
	.section	.text._ZN7cutlass13device_kernelIN5flash19enable_sm80_to_sm89INS1_16FlashAttnFwdSm80INS1_25CollectiveMainloopFwdSm80ILi4ELi1ELb0EN4cute5tupleIJNS5_1CILi128EEENS7_ILi48EEES8_EEELi128ENS_6half_tEfNS_4arch4Sm80ELb0ELb1ELb0ELb0ELb0ELb0ELb1ELb1EEENS1_21CollectiveEpilogueFwdINS6_IJS8_S8_S9_EEENS6_IJNS7_ILi1EEESH_SH_EEESB_SD_Li128ELb0ELb1ELb1ELb0EEENS1_19SingleTileSchedulerILb0ELb1ELb1ELi128EEEEEEEEEvNT_6ParamsE,"ax",@progbits
	.align	128
.text._ZN7cutlass13device_kernelIN5flash19enable_sm80_to_sm89INS1_16FlashAttnFwdSm80INS1_25CollectiveMainloopFwdSm80ILi4ELi1ELb0EN4cute5tupleIJNS5_1CILi128EEENS7_ILi48EEES8_EEELi128ENS_6half_tEfNS_4arch4Sm80ELb0ELb1ELb0ELb0ELb0ELb0ELb1ELb1EEENS1_21CollectiveEpilogueFwdINS6_IJS8_S8_S9_EEENS6_IJNS7_ILi1EEESH_SH_EEESB_SD_Li128ELb0ELb1ELb1ELb0EEENS1_19SingleTileSchedulerILb0ELb1ELb1ELi128EEEEEEEEEvNT_6ParamsE:
        .type           _ZN7cutlass13device_kernelIN5flash19enable_sm80_to_sm89INS1_16FlashAttnFwdSm80INS1_25CollectiveMainloopFwdSm80ILi4ELi1ELb0EN4cute5tupleIJNS5_1CILi128EEENS7_ILi48EEES8_EEELi128ENS_6half_tEfNS_4arch4Sm80ELb0ELb1ELb0ELb0ELb0ELb0ELb1ELb1EEENS1_21CollectiveEpilogueFwdINS6_IJS8_S8_S9_EEENS6_IJNS7_ILi1EEESH_SH_EEESB_SD_Li128ELb0ELb1ELb1ELb0EEENS1_19SingleTileSchedulerILb0ELb1ELb1ELi128EEEEEEEEEvNT_6ParamsE,@function
        .size           _ZN7cutlass13device_kernelIN5flash19enable_sm80_to_sm89INS1_16FlashAttnFwdSm80INS1_25CollectiveMainloopFwdSm80ILi4ELi1ELb0EN4cute5tupleIJNS5_1CILi128EEENS7_ILi48EEES8_EEELi128ENS_6half_tEfNS_4arch4Sm80ELb0ELb1ELb0ELb0ELb0ELb0ELb1ELb1EEENS1_21CollectiveEpilogueFwdINS6_IJS8_S8_S9_EEENS6_IJNS7_ILi1EEESH_SH_EEESB_SD_Li128ELb0ELb1ELb1ELb0EEENS1_19SingleTileSchedulerILb0ELb1ELb1ELi128EEEEEEEEEvNT_6ParamsE,(.L_x_42 - _ZN7cutlass13device_kernelIN5flash19enable_sm80_to_sm89INS1_16FlashAttnFwdSm80INS1_25CollectiveMainloopFwdSm80ILi4ELi1ELb0EN4cute5tupleIJNS5_1CILi128EEENS7_ILi48EEES8_EEELi128ENS_6half_tEfNS_4arch4Sm80ELb0ELb1ELb0ELb0ELb0ELb0ELb1ELb1EEENS1_21CollectiveEpilogueFwdINS6_IJS8_S8_S9_EEENS6_IJNS7_ILi1EEESH_SH_EEESB_SD_Li128ELb0ELb1ELb1ELb0EEENS1_19SingleTileSchedulerILb0ELb1ELb1ELi128EEEEEEEEEvNT_6ParamsE)
        .other          _ZN7cutlass13device_kernelIN5flash19enable_sm80_to_sm89INS1_16FlashAttnFwdSm80INS1_25CollectiveMainloopFwdSm80ILi4ELi1ELb0EN4cute5tupleIJNS5_1CILi128EEENS7_ILi48EEES8_EEELi128ENS_6half_tEfNS_4arch4Sm80ELb0ELb1ELb0ELb0ELb0ELb0ELb1ELb1EEENS1_21CollectiveEpilogueFwdINS6_IJS8_S8_S9_EEENS6_IJNS7_ILi1EEESH_SH_EEESB_SD_Li128ELb0ELb1ELb1ELb0EEENS1_19SingleTileSchedulerILb0ELb1ELb1ELi128EEEEEEEEEvNT_6ParamsE,@"STO_CUDA_ENTRY STV_DEFAULT"
_ZN7cutlass13device_kernelIN5flash19enable_sm80_to_sm89INS1_16FlashAttnFwdSm80INS1_25CollectiveMainloopFwdSm80ILi4ELi1ELb0EN4cute5tupleIJNS5_1CILi128EEENS7_ILi48EEES8_EEELi128ENS_6half_tEfNS_4arch4Sm80ELb0ELb1ELb0ELb0ELb0ELb0ELb1ELb1EEENS1_21CollectiveEpilogueFwdINS6_IJS8_S8_S9_EEENS6_IJNS7_ILi1EEESH_SH_EEESB_SD_Li128ELb0ELb1ELb1ELb0EEENS1_19SingleTileSchedulerILb0ELb1ELb1ELi128EEEEEEEEEvNT_6ParamsE:
[----:B------:R-:W-:Y:S01]  /*0000*/  LDC R1, c[0x0][0x37c] ;  /* 0x0000df00ff017b82 */ /* 0x000fe20000000800 */
[----:B------:R-:W-:Y:S05]  /*0010*/  EXIT ;  /* 0x000000000000794d */ /* 0x000fea0003800000 */
.L_x_18:
        /* <DEDUP_REMOVED lines=14> */
.L_x_42:


//--------------------- .text._ZN7cutlass13device_kernelIN5flash19enable_sm80_to_sm89INS1_16FlashAttnFwdSm80INS1_25CollectiveMainloopFwdSm80ILi8ELi1ELb1EN4cute5tupleIJNS5_1CILi128EEENS7_ILi96EEES8_EEELi128ENS_6half_tEfNS_4arch4Sm80ELb0ELb1ELb0ELb1ELb0ELb0ELb1ELb1EEENS1_21CollectiveEpilogueFwdINS6_IJS8_S8_S9_EEENS6_IJNS7_ILi1EEESH_SH_EEESB_SD_Li256ELb1ELb1ELb1ELb0EEENS1_36VarlenDynamicPersistentTileSchedulerILi128ELi96ELi256ELi256ELb1ELb1ELb0ELb1ELb0ELb1EEEEEEEEEvNT_6ParamsE --------------------------
	.section	.text._ZN7cutlass13device_kernelIN5flash19enable_sm80_to_sm89INS1_16FlashAttnFwdSm80INS1_25CollectiveMainloopFwdSm80ILi8ELi1ELb1EN4cute5tupleIJNS5_1CILi128EEENS7_ILi96EEES8_EEELi128ENS_6half_tEfNS_4arch4Sm80ELb0ELb1ELb0ELb1ELb0ELb0ELb1ELb1EEENS1_21CollectiveEpilogueFwdINS6_IJS8_S8_S9_EEENS6_IJNS7_ILi1EEESH_SH_EEESB_SD_Li256ELb1ELb1ELb1ELb0EEENS1_36VarlenDynamicPersistentTileSchedulerILi128ELi96ELi256ELi256ELb1ELb1ELb0ELb1ELb0ELb1EEEEEEEEEvNT_6ParamsE,"ax",@progbits
	.align	128
.text._ZN7cutlass13device_kernelIN5flash19enable_sm80_to_sm89INS1_16FlashAttnFwdSm80INS1_25CollectiveMainloopFwdSm80ILi8ELi1ELb1EN4cute5tupleIJNS5_1CILi128EEENS7_ILi96EEES8_EEELi128ENS_6half_tEfNS_4arch4Sm80ELb0ELb1ELb0ELb1ELb0ELb0ELb1ELb1EEENS1_21CollectiveEpilogueFwdINS6_IJS8_S8_S9_EEENS6_IJNS7_ILi1EEESH_SH_EEESB_SD_Li256ELb1ELb1ELb1ELb0EEENS1_36VarlenDynamicPersistentTileSchedulerILi128ELi96ELi256ELi256ELb1ELb1ELb0ELb1ELb0ELb1EEEEEEEEEvNT_6ParamsE:
        .type           _ZN7cutlass13device_kernelIN5flash19enable_sm80_to_sm89INS1_16FlashAttnFwdSm80INS1_25CollectiveMainloopFwdSm80ILi8ELi1ELb1EN4cute5tupleIJNS5_1CILi128EEENS7_ILi96EEES8_EEELi128ENS_6half_tEfNS_4arch4Sm80ELb0ELb1ELb0ELb1ELb0ELb0ELb1ELb1EEENS1_21CollectiveEpilogueFwdINS6_IJS8_S8_S9_EEENS6_IJNS7_ILi1EEESH_SH_EEESB_SD_Li256ELb1ELb1ELb1ELb0EEENS1_36VarlenDynamicPersistentTileSchedulerILi128ELi96ELi256ELi256ELb1ELb1ELb0ELb1ELb0ELb1EEEEEEEEEvNT_6ParamsE,@function
        .size           _ZN7cutlass13device_kernelIN5flash19enable_sm80_to_sm89INS1_16FlashAttnFwdSm80INS1_25CollectiveMainloopFwdSm80ILi8ELi1ELb1EN4cute5tupleIJNS5_1CILi128EEENS7_ILi96EEES8_EEELi128ENS_6half_tEfNS_4arch4Sm80ELb0ELb1ELb0ELb1ELb0ELb0ELb1ELb1EEENS1_21CollectiveEpilogueFwdINS6_IJS8_S8_S9_EEENS6_IJNS7_ILi1EEESH_SH_EEESB_SD_Li256ELb1ELb1ELb1ELb0EEENS1_36VarlenDynamicPersistentTileSchedulerILi128ELi96ELi256ELi256ELb1ELb1ELb0ELb1ELb0ELb1EEEEEEEEEvNT_6ParamsE,(.L_x_43 - _ZN7cutlass13device_kernelIN5flash19enable_sm80_to_sm89INS1_16FlashAttnFwdSm80INS1_25CollectiveMainloopFwdSm80ILi8ELi1ELb1EN4cute5tupleIJNS5_1CILi128EEENS7_ILi96EEES8_EEELi128ENS_6half_tEfNS_4arch4Sm80ELb0ELb1ELb0ELb1ELb0ELb0ELb1ELb1EEENS1_21CollectiveEpilogueFwdINS6_IJS8_S8_S9_EEENS6_IJNS7_ILi1EEESH_SH_EEESB_SD_Li256ELb1ELb1ELb1ELb0EEENS1_36VarlenDynamicPersistentTileSchedulerILi128ELi96ELi256ELi256ELb1ELb1ELb0ELb1ELb0ELb1EEEEEEEEEvNT_6ParamsE)
        .other          _ZN7cutlass13device_kernelIN5flash19enable_sm80_to_sm89INS1_16FlashAttnFwdSm80INS1_25CollectiveMainloopFwdSm80ILi8ELi1ELb1EN4cute5tupleIJNS5_1CILi128EEENS7_ILi96EEES8_EEELi128ENS_6half_tEfNS_4arch4Sm80ELb0ELb1ELb0ELb1ELb0ELb0ELb1ELb1EEENS1_21CollectiveEpilogueFwdINS6_IJS8_S8_S9_EEENS6_IJNS7_ILi1EEESH_SH_EEESB_SD_Li256ELb1ELb1ELb1ELb0EEENS1_36VarlenDynamicPersistentTileSchedulerILi128ELi96ELi256ELi256ELb1ELb1ELb0ELb1ELb0ELb1EEEEEEEEEvNT_6ParamsE,@"STO_CUDA_ENTRY STV_DEFAULT"
_ZN7cutlass13device_kernelIN5flash19enable_sm80_to_sm89INS1_16FlashAttnFwdSm80INS1_25CollectiveMainloopFwdSm80ILi8ELi1ELb1EN4cute5tupleIJNS5_1CILi128EEENS7_ILi96EEES8_EEELi128ENS_6half_tEfNS_4arch4Sm80ELb0ELb1ELb0ELb1ELb0ELb0ELb1ELb1EEENS1_21CollectiveEpilogueFwdINS6_IJS8_S8_S9_EEENS6_IJNS7_ILi1EEESH_SH_EEESB_SD_Li256ELb1ELb1ELb1ELb0EEENS1_36VarlenDynamicPersistentTileSchedulerILi128ELi96ELi256ELi256ELb1ELb1ELb0ELb1ELb0ELb1EEEEEEEEEvNT_6ParamsE:
[----:B------:R-:W-:Y:S01]  /*0000*/  LDC R1, c[0x0][0x37c] ;  /* 0x0000df00ff017b82 */ /* 0x000fe20000000800 */
[----:B------:R-:W-:Y:S05]  /*0010*/  EXIT ;  /* 0x000000000000794d */ /* 0x000fea0003800000 */
.L_x_19:
        /* <DEDUP_REMOVED lines=14> */
.L_x_43:


//--------------------- .text._ZN7cutlass13device_kernelIN5flash19enable_sm80_to_sm89INS1_16FlashAttnFwdSm80INS1_25CollectiveMainloopFwdSm80ILi8ELi1ELb1EN4cute5tupleIJNS5_1CILi128EEENS7_ILi96EEES8_EEELi128ENS_6half_tEfNS_4arch4Sm80ELb0ELb1ELb0ELb1ELb0ELb1ELb1ELb1EEENS1_21CollectiveEpilogueFwdINS6_IJS8_S8_S9_EEENS6_IJNS7_ILi1EEESH_SH_EEESB_SD_Li256ELb1ELb1ELb1ELb0EEENS1_36VarlenDynamicPersistentTileSchedulerILi128ELi96ELi256ELi256ELb1ELb1ELb0ELb1ELb0ELb1EEEEEEEEEvNT_6ParamsE --------------------------
	.section	.text._ZN7cutlass13device_kernelIN5flash19enable_sm80_to_sm89INS1_16FlashAttnFwdSm80INS1_25CollectiveMainloopFwdSm80ILi8ELi1ELb1EN4cute5tupleIJNS5_1CILi128EEENS7_ILi96EEES8_EEELi128ENS_6half_tEfNS_4arch4Sm80ELb0ELb1ELb0ELb1ELb0ELb1ELb1ELb1EEENS1_21CollectiveEpilogueFwdINS6_IJS8_S8_S9_EEENS6_IJNS7_ILi1EEESH_SH_EEESB_SD_Li256ELb1ELb1ELb1ELb0EEENS1_36VarlenDynamicPersistentTileSchedulerILi128ELi96ELi256ELi256ELb1ELb1ELb0ELb1ELb0ELb1EEEEEEEEEvNT_6ParamsE,"ax",@progbits
	.align	128
.text._ZN7cutlass13device_kernelIN5flash19enable_sm80_to_sm89INS1_16FlashAttnFwdSm80INS1_25CollectiveMainloopFwdSm80ILi8ELi1ELb1EN4cute5tupleIJNS5_1CILi128EEENS7_ILi96EEES8_EEELi128ENS_6half_tEfNS_4arch4Sm80ELb0ELb1ELb0ELb1ELb0ELb1ELb1ELb1EEENS1_21CollectiveEpilogueFwdINS6_IJS8_S8_S9_EEENS6_IJNS7_ILi1EEESH_SH_EEESB_SD_Li256ELb1ELb1ELb1ELb0EEENS1_36VarlenDynamicPersistentTileSchedulerILi128ELi96ELi256ELi256ELb1ELb1ELb0ELb1ELb0ELb1EEEEEEEEEvNT_6ParamsE:
        .type           _ZN7cutlass13device_kernelIN5flash19enable_sm80_to_sm89INS1_16FlashAttnFwdSm80INS1_25CollectiveMainloopFwdSm80ILi8ELi1ELb1EN4cute5tupleIJNS5_1CILi128EEENS7_ILi96EEES8_EEELi128ENS_6half_tEfNS_4arch4Sm80ELb0ELb1ELb0ELb1ELb0ELb1ELb1ELb1EEENS1_21CollectiveEpilogueFwdINS6_IJS8_S8_S9_EEENS6_IJNS7_ILi1EEESH_SH_EEESB_SD_Li256ELb1ELb1ELb1ELb0EEENS1_36VarlenDynamicPersistentTileSchedulerILi128ELi96ELi256ELi256ELb1ELb1ELb0ELb1ELb0ELb1EEEEEEEEEvNT_6ParamsE,@function
        .size           _ZN7cutlass13device_kernelIN5flash19enable_sm80_to_sm89INS1_16FlashAttnFwdSm80INS1_25CollectiveMainloopFwdSm80ILi8ELi1ELb1EN4cute5tupleIJNS5_1CILi128EEENS7_ILi96EEES8_EEELi128ENS_6half_tEfNS_4arch4Sm80ELb0ELb1ELb0ELb1ELb0ELb1ELb1ELb1EEENS1_21CollectiveEpilogueFwdINS6_IJS8_S8_S9_EEENS6_IJNS7_ILi1EEESH_SH_EEESB_SD_Li256ELb1ELb1ELb1ELb0EEENS1_36VarlenDynamicPersistentTileSchedulerILi128ELi96ELi256ELi256ELb1ELb1ELb0ELb1ELb0ELb1EEEEEEEEEvNT_6ParamsE,(.L_x_44 - _ZN7cutlass13device_kernelIN5flash19enable_sm80_to_sm89INS1_16FlashAttnFwdSm80INS1_25CollectiveMainloopFwdSm80ILi8ELi1ELb1EN4cute5tupleIJNS5_1CILi128EEENS7_ILi96EEES8_EEELi128ENS_6half_tEfNS_4arch4Sm80ELb0ELb1ELb0ELb1ELb0ELb1ELb1ELb1EEENS1_21CollectiveEpilogueFwdINS6_IJS8_S8_S9_EEENS6_IJNS7_ILi1EEESH_SH_EEESB_SD_Li256ELb1ELb1ELb1ELb0EEENS1_36VarlenDynamicPersistentTileSchedulerILi128ELi96ELi256ELi256ELb1ELb1ELb0ELb1ELb0ELb1EEEEEEEEEvNT_6ParamsE)
        .other          _ZN7cutlass13device_kernelIN5flash19enable_sm80_to_sm89INS1_16FlashAttnFwdSm80INS1_25CollectiveMainloopFwdSm80ILi8ELi1ELb1EN4cute5tupleIJNS5_1CILi128EEENS7_ILi96EEES8_EEELi128ENS_6half_tEfNS_4arch4Sm80ELb0ELb1ELb0ELb1ELb0ELb1ELb1ELb1EEENS1_21CollectiveEpilogueFwdINS6_IJS8_S8_S9_EEENS6_IJNS7_ILi1EEESH_SH_EEESB_SD_Li256ELb1ELb1ELb1ELb0EEENS1_36VarlenDynamicPersistentTileSchedulerILi128ELi96ELi256ELi256ELb1ELb1ELb0ELb1ELb0ELb1EEEEEEEEEvNT_6ParamsE,@"STO_CUDA_ENTRY STV_DEFAULT"
_ZN7cutlass13device_kernelIN5flash19enable_sm80_to_sm89INS1_16FlashAttnFwdSm80INS1_25CollectiveMainloopFwdSm80ILi8ELi1ELb1EN4cute5tupleIJNS5_1CILi128EEENS7_ILi96EEES8_EEELi128ENS_6half_tEfNS_4arch4Sm80ELb0ELb1ELb0ELb1ELb0ELb1ELb1ELb1EEENS1_21CollectiveEpilogueFwdINS6_IJS8_S8_S9_EEENS6_IJNS7_ILi1EEESH_SH_EEESB_SD_Li256ELb1ELb1ELb1ELb0EEENS1_36VarlenDynamicPersistentTileSchedulerILi128ELi96ELi256ELi256ELb1ELb1ELb0ELb1ELb0ELb1EEEEEEEEEvNT_6ParamsE:
[----:B------:R-:W-:Y:S01]  /*0000*/  LDC R1, c[0x0][0x37c] ;  /* 0x0000df00ff017b82 */ /* 0x000fe20000000800 */
[----:B------:R-:W-:Y:S05]  /*0010*/  EXIT ;  /* 0x000000000000794d */ /* 0x000fea0003800000 */
.L_x_20:
        /* <DEDUP_REMOVED lines=14> */
.L_x_44:


//--------------------- .text._ZN7cutlass13device_kernelIN5flash19enable_sm80_to_sm89INS1_16FlashAttnFwdSm80INS1_25CollectiveMainloopFwdSm80ILi4ELi1ELb0EN4cute5tupleIJNS5_1CILi128EEENS7_ILi64EEES8_EEELi128ENS_6half_tEfNS_4arch4Sm80ELb1ELb0ELb0ELb0ELb0ELb0ELb1ELb1EEENS1_21CollectiveEpilogueFwdINS6_IJS8_S8_S9_EEENS6_IJNS7_ILi1EEESH_SH_EEESB_SD_Li128ELb0ELb1ELb1ELb0EEENS1_30DynamicPersistentTileSchedulerILi128ELi128ELb1ELb1ELb0EEEEEEEEEvNT_6ParamsE --------------------------
	.section	.text._ZN7cutlass13device_kernelIN5flash19enable_sm80_to_sm89INS1_16FlashAttnFwdSm80INS1_25CollectiveMainloopFwdSm80ILi4ELi1ELb0EN4cute5tupleIJNS5_1CILi128EEENS7_ILi64EEES8_EEELi128ENS_6half_tEfNS_4arch4Sm80ELb1ELb0ELb0ELb0ELb0ELb0ELb1ELb1EEENS1_21CollectiveEpilogueFwdINS6_IJS8_S8_S9_EEENS6_IJNS7_ILi1EEESH_SH_EEESB_SD_Li128ELb0ELb1ELb1ELb0EEENS1_30DynamicPersistentTileSchedulerILi128ELi128ELb1ELb1ELb0EEEEEEEEEvNT_6ParamsE,"ax",@progbits
	.align	128
.text._ZN7cutlass13device_kernelIN5flash19enable_sm80_to_sm89INS1_16FlashAttnFwdSm80INS1_25CollectiveMainloopFwdSm80ILi4ELi1ELb0EN4cute5tupleIJNS5_1CILi128EEENS7_ILi64EEES8_EEELi128ENS_6half_tEfNS_4arch4Sm80ELb1ELb0ELb0ELb0ELb0ELb0ELb1ELb1EEENS1_21CollectiveEpilogueFwdINS6_IJS8_S8_S9_EEENS6_IJNS7_ILi1EEESH_SH_EEESB_SD_Li128ELb0ELb1ELb1ELb0EEENS1_30DynamicPersistentTileSchedulerILi128ELi128ELb1ELb1ELb0EEEEEEEEEvNT_6ParamsE:
        .type           _ZN7cutlass13device_kernelIN5flash19enable_sm80_to_sm89INS1_16FlashAttnFwdSm80INS1_25CollectiveMainloopFwdSm80ILi4ELi1ELb0EN4cute5tupleIJNS5_1CILi128EEENS7_ILi64EEES8_EEELi128ENS_6half_tEfNS_4arch4Sm80ELb1ELb0ELb0ELb0ELb0ELb0ELb1ELb1EEENS1_21CollectiveEpilogueFwdINS6_IJS8_S8_S9_EEENS6_IJNS7_ILi1EEESH_SH_EEESB_SD_Li128ELb0ELb1ELb1ELb0EEENS1_30DynamicPersistentTileSchedulerILi128ELi128ELb1ELb1ELb0EEEEEEEEEvNT_6ParamsE,@function
        .size           _ZN7cutlass13device_kernelIN5flash19enable_sm80_to_sm89INS1_16FlashAttnFwdSm80INS1_25CollectiveMainloopFwdSm80ILi4ELi1ELb0EN4cute5tupleIJNS5_1CILi128EEENS7_ILi64EEES8_EEELi128ENS_6half_tEfNS_4arch4Sm80ELb1ELb0ELb0ELb0ELb0ELb0ELb1ELb1EEENS1_21CollectiveEpilogueFwdINS6_IJS8_S8_S9_EEENS6_IJNS7_ILi1EEESH_SH_EEESB_SD_Li128ELb0ELb1ELb1ELb0EEENS1_30DynamicPersistentTileSchedulerILi128ELi128ELb1ELb1ELb0EEEEEEEEEvNT_6ParamsE,(.L_x_45 - _ZN7cutlass13device_kernelIN5flash19enable_sm80_to_sm89INS1_16FlashAttnFwdSm80INS1_25CollectiveMainloopFwdSm80ILi4ELi1ELb0EN4cute5tupleIJNS5_1CILi128EEENS7_ILi64EEES8_EEELi128ENS_6half_tEfNS_4arch4Sm80ELb1ELb0ELb0ELb0ELb0ELb0ELb1ELb1EEENS1_21CollectiveEpilogueFwdINS6_IJS8_S8_S9_EEENS6_IJNS7_ILi1EEESH_SH_EEESB_SD_Li128ELb0ELb1ELb1ELb0EEENS1_30DynamicPersistentTileSchedulerILi128ELi128ELb1ELb1ELb0EEEEEEEEEvNT_6ParamsE)
        .other          _ZN7cutlass13device_kernelIN5flash19enable_sm80_to_sm89INS1_16FlashAttnFwdSm80INS1_25CollectiveMainloopFwdSm80ILi4ELi1ELb0EN4cute5tupleIJNS5_1CILi128EEENS7_ILi64EEES8_EEELi128ENS_6half_tEfNS_4arch4Sm80ELb1ELb0ELb0ELb0ELb0ELb0ELb1ELb1EEENS1_21CollectiveEpilogueFwdINS6_IJS8_S8_S9_EEENS6_IJNS7_ILi1EEESH_SH_EEESB_SD_Li128ELb0ELb1ELb1ELb0EEENS1_30DynamicPersistentTileSchedulerILi128ELi128ELb1ELb1ELb0EEEEEEEEEvNT_6ParamsE,@"STO_CUDA_ENTRY STV_DEFAULT"
_ZN7cutlass13device_kernelIN5flash19enable_sm80_to_sm89INS1_16FlashAttnFwdSm80INS1_25CollectiveMainloopFwdSm80ILi4ELi1ELb0EN4cute5tupleIJNS5_1CILi128EEENS7_ILi64EEES8_EEELi128ENS_6half_tEfNS_4arch4Sm80ELb1ELb0ELb0ELb0ELb0ELb0ELb1ELb1EEENS1_21CollectiveEpilogueFwdINS6_IJS8_S8_S9_EEENS6_IJNS7_ILi1EEESH_SH_EEESB_SD_Li128ELb0ELb1ELb1ELb0EEENS1_30DynamicPersistentTileSchedulerILi128ELi128ELb1ELb1ELb0EEEEEEEEEvNT_6ParamsE:
[----:B------:R-:W-:Y:S01]  /*0000*/  LDC R1, c[0x0][0x37c] ;  /* 0x0000df00ff017b82 */ /* 0x000fe20000000800 */
[----:B------:R-:W-:Y:S05]  /*0010*/  EXIT ;  /* 0x000000000000794d */ /* 0x000fea0003800000 */
.L_x_21:
        /* <DEDUP_REMOVED lines=14> */
.L_x_45:


//--------------------- .text._ZN7cutlass13device_kernelIN5flash19enable_sm80_to_sm89INS1_16FlashAttnFwdSm80INS1_25CollectiveMainloopFwdSm80ILi8ELi1ELb1EN4cute5tupleIJNS5_1CILi128EEENS7_ILi112EEES8_EEELi128ENS_6half_tEfNS_4arch4Sm80ELb1ELb0ELb0ELb1ELb0ELb0ELb1ELb1EEENS1_21CollectiveEpilogueFwdINS6_IJS8_S8_S9_EEENS6_IJNS7_ILi1EEESH_SH_EEESB_SD_Li256ELb1ELb1ELb1ELb0EEENS1_36VarlenDynamicPersistentTileSchedulerILi128ELi112ELi256ELi256ELb1ELb1ELb0ELb1ELb1ELb1EEEEEEEEEvNT_6ParamsE --------------------------
	.section	.text._ZN7cutlass13device_kernelIN5flash19enable_sm80_to_sm89INS1_16FlashAttnFwdSm80INS1_25CollectiveMainloopFwdSm80ILi8ELi1ELb1EN4cute5tupleIJNS5_1CILi128EEENS7_ILi112EEES8_EEELi128ENS_6half_tEfNS_4arch4Sm80ELb1ELb0ELb0ELb1ELb0ELb0ELb1ELb1EEENS1_21CollectiveEpilogueFwdINS6_IJS8_S8_S9_EEENS6_IJNS7_ILi1EEESH_SH_EEESB_SD_Li256ELb1ELb1ELb1ELb0EEENS1_36VarlenDynamicPersistentTileSchedulerILi128ELi112ELi256ELi256ELb1ELb1ELb0ELb1ELb1ELb1EEEEEEEEEvNT_6ParamsE,"ax",@progbits
	.align	128
.text._ZN7cutlass13device_kernelIN5flash19enable_sm80_to_sm89INS1_16FlashAttnFwdSm80INS1_25CollectiveMainloopFwdSm80ILi8ELi1ELb1EN4cute5tupleIJNS5_1CILi128EEENS7_ILi112EEES8_EEELi128ENS_6half_tEfNS_4arch4Sm80ELb1ELb0ELb0ELb1ELb0ELb0ELb1ELb1EEENS1_21CollectiveEpilogueFwdINS6_IJS8_S8_S9_EEENS6_IJNS7_ILi1EEESH_SH_EEESB_SD_Li256ELb1ELb1ELb1ELb0EEENS1_36VarlenDynamicPersistentTileSchedulerILi128ELi112ELi256ELi256ELb1ELb1ELb0ELb1ELb1ELb1EEEEEEEEEvNT_6ParamsE:
        .type           _ZN7cutlass13device_kernelIN5flash19enable_sm80_to_sm89INS1_16FlashAttnFwdSm80INS1_25CollectiveMainloopFwdSm80ILi8ELi1ELb1EN4cute5tupleIJNS5_1CILi128EEENS7_ILi112EEES8_EEELi128ENS_6half_tEfNS_4arch4Sm80ELb1ELb0ELb0ELb1ELb0ELb0ELb1ELb1EEENS1_21CollectiveEpilogueFwdINS6_IJS8_S8_S9_EEENS6_IJNS7_ILi1EEESH_SH_EEESB_SD_Li256ELb1ELb1ELb1ELb0EEENS1_36VarlenDynamicPersistentTileSchedulerILi128ELi112ELi256ELi256ELb1ELb1ELb0ELb1ELb1ELb1EEEEEEEEEvNT_6ParamsE,@function
        .size           _ZN7cutlass13device_kernelIN5flash19enable_sm80_to_sm89INS1_16FlashAttnFwdSm80INS1_25CollectiveMainloopFwdSm80ILi8ELi1ELb1EN4cute5tupleIJNS5_1CILi128EEENS7_ILi112EEES8_EEELi128ENS_6half_tEfNS_4arch4Sm80ELb1ELb0ELb0ELb1ELb0ELb0ELb1ELb1EEENS1_21CollectiveEpilogueFwdINS6_IJS8_S8_S9_EEENS6_IJNS7_ILi1EEESH_SH_EEESB_SD_Li256ELb1ELb1ELb1ELb0EEENS1_36VarlenDynamicPersistentTileSchedulerILi128ELi112ELi256ELi256ELb1ELb1ELb0ELb1ELb1ELb1EEEEEEEEEvNT_6ParamsE,(.L_x_46 - _ZN7cutlass13device_kernelIN5flash19enable_sm80_to_sm89INS1_16FlashAttnFwdSm80INS1_25CollectiveMainloopFwdSm80ILi8ELi1ELb1EN4cute5tupleIJNS5_1CILi128EEENS7_ILi112EEES8_EEELi128ENS_6half_tEfNS_4arch4Sm80ELb1ELb0ELb0ELb1ELb0ELb0ELb1ELb1EEENS1_21CollectiveEpilogueFwdINS6_IJS8_S8_S9_EEENS6_IJNS7_ILi1EEESH_SH_EEESB_SD_Li256ELb1ELb1ELb1ELb0EEENS1_36VarlenDynamicPersistentTileSchedulerILi128ELi112ELi256ELi256ELb1ELb1ELb0ELb1ELb1ELb1EEEEEEEEEvNT_6ParamsE)
        .other          _ZN7cutlass13device_kernelIN5flash19enable_sm80_to_sm89INS1_16FlashAttnFwdSm80INS1_25CollectiveMainloopFwdSm80ILi8ELi1ELb1EN4cute5tupleIJNS5_1CILi128EEENS7_ILi112EEES8_EEELi128ENS_6half_tEfNS_4arch4Sm80ELb1ELb0ELb0ELb1ELb0ELb0ELb1ELb1EEENS1_21CollectiveEpilogueFwdINS6_IJS8_S8_S9_EEENS6_IJNS7_ILi1EEESH_SH_EEESB_SD_Li256ELb1ELb1ELb1ELb0EEENS1_36VarlenDynamicPersistentTileSchedulerILi128ELi112ELi256ELi256ELb1ELb1ELb0ELb1ELb1ELb1EEEEEEEEEvNT_6ParamsE,@"STO_CUDA_ENTRY STV_DEFAULT"
_ZN7cutlass13device_kernelIN5flash19enable_sm80_to_sm89INS1_16FlashAttnFwdSm80INS1_25CollectiveMainloopFwdSm80ILi8ELi1ELb1EN4cute5tupleIJNS5_1CILi128EEENS7_ILi112EEES8_EEELi128ENS_6half_tEfNS_4arch4Sm80ELb1ELb0ELb0ELb1ELb0ELb0ELb1ELb1EEENS1_21CollectiveEpilogueFwdINS6_IJS8_S8_S9_EEENS6_IJNS7_ILi1EEESH_SH_EEESB_SD_Li256ELb1ELb1ELb1ELb0EEENS1_36VarlenDynamicPersistentTileSchedulerILi128ELi112ELi256ELi256ELb1ELb1ELb0ELb1ELb1ELb1EEEEEEEEEvNT_6ParamsE:
[----:B------:R-:W-:Y:S01]  /*0000*/  LDC R1, c[0x0][0x37c] ;  /* 0x0000df00ff017b82 */ /* 0x000fe20000000800 */
[----:B------:R-:W-:Y:S05]  /*0010*/  EXIT ;  /* 0x000000000000794d */ /* 0x000fea0003800000 */
.L_x_22:
        /* <DEDUP_REMOVED lines=14> */
.L_x_46:


//--------------------- .text._ZN7cutlass13device_kernelIN5flash19enable_sm80_to_sm89INS1_16FlashAttnFwdSm80INS1_25CollectiveMainloopFwdSm80ILi8ELi1ELb1EN4cute5tupleIJNS5_1CILi128EEENS7_ILi112EEES8_EEELi128ENS_6half_tEfNS_4arch4Sm80ELb1ELb0ELb0ELb1ELb0ELb1ELb1ELb1EEENS1_21CollectiveEpilogueFwdINS6_IJS8_S8_S9_EEENS6_IJNS7_ILi1EEESH_SH_EEESB_SD_Li256ELb1ELb1ELb1ELb0EEENS1_36VarlenDynamicPersistentTileSchedulerILi128ELi112ELi256ELi256ELb1ELb1ELb0ELb1ELb1ELb1EEEEEEEEEvNT_6ParamsE --------------------------
	.section	.text._ZN7cutlass13device_kernelIN5flash19enable_sm80_to_sm89INS1_16FlashAttnFwdSm80INS1_25CollectiveMainloopFwdSm80ILi8ELi1ELb1EN4cute5tupleIJNS5_1CILi128EEENS7_ILi112EEES8_EEELi128ENS_6half_tEfNS_4arch4Sm80ELb1ELb0ELb0ELb1ELb0ELb1ELb1ELb1EEENS1_21CollectiveEpilogueFwdINS6_IJS8_S8_S9_EEENS6_IJNS7_ILi1EEESH_SH_EEESB_SD_Li256ELb1ELb1ELb1ELb0EEENS1_36VarlenDynamicPersistentTileSchedulerILi128ELi112ELi256ELi256ELb1ELb1ELb0ELb1ELb1ELb1EEEEEEEEEvNT_6ParamsE,"ax",@progbits
	.align	128
.text._ZN7cutlass13device_kernelIN5flash19enable_sm80_to_sm89INS1_16FlashAttnFwdSm80INS1_25CollectiveMainloopFwdSm80ILi8ELi1ELb1EN4cute5tupleIJNS5_1CILi128EEENS7_ILi112EEES8_EEELi128ENS_6half_tEfNS_4arch4Sm80ELb1ELb0ELb0ELb1ELb0ELb1ELb1ELb1EEENS1_21CollectiveEpilogueFwdINS6_IJS8_S8_S9_EEENS6_IJNS7_ILi1EEESH_SH_EEESB_SD_Li256ELb1ELb1ELb1ELb0EEENS1_36VarlenDynamicPersistentTileSchedulerILi128ELi112ELi256ELi256ELb1ELb1ELb0ELb1ELb1ELb1EEEEEEEEEvNT_6ParamsE:
        .type           _ZN7cutlass13device_kernelIN5flash19enable_sm80_to_sm89INS1_16FlashAttnFwdSm80INS1_25CollectiveMainloopFwdSm80ILi8ELi1ELb1EN4cute5tupleIJNS5_1CILi128EEENS7_ILi112EEES8_EEELi128ENS_6half_tEfNS_4arch4Sm80ELb1ELb0ELb0ELb1ELb0ELb1ELb1ELb1EEENS1_21CollectiveEpilogueFwdINS6_IJS8_S8_S9_EEENS6_IJNS7_ILi1EEESH_SH_EEESB_SD_Li256ELb1ELb1ELb1ELb0EEENS1_36VarlenDynamicPersistentTileSchedulerILi128ELi112ELi256ELi256ELb1ELb1ELb0ELb1ELb1ELb1EEEEEEEEEvNT_6ParamsE,@function
        .size           _ZN7cutlass13device_kernelIN5flash19enable_sm80_to_sm89INS1_16FlashAttnFwdSm80INS1_25CollectiveMainloopFwdSm80ILi8ELi1ELb1EN4cute5tupleIJNS5_1CILi128EEENS7_ILi112EEES8_EEELi128ENS_6half_tEfNS_4arch4Sm80ELb1ELb0ELb0ELb1ELb0ELb1ELb1ELb1EEENS1_21CollectiveEpilogueFwdINS6_IJS8_S8_S9_EEENS6_IJNS7_ILi1EEESH_SH_EEESB_SD_Li256ELb1ELb1ELb1ELb0EEENS1_36VarlenDynamicPersistentTileSchedulerILi128ELi112ELi256ELi256ELb1ELb1ELb0ELb1ELb1ELb1EEEEEEEEEvNT_6ParamsE,(.L_x_47 - _ZN7cutlass13device_kernelIN5flash19enable_sm80_to_sm89INS1_16FlashAttnFwdSm80INS1_25CollectiveMainloopFwdSm80ILi8ELi1ELb1EN4cute5tupleIJNS5_1CILi128EEENS7_ILi112EEES8_EEELi128ENS_6half_tEfNS_4arch4Sm80ELb1ELb0ELb0ELb1ELb0ELb1ELb1ELb1EEENS1_21CollectiveEpilogueFwdINS6_IJS8_S8_S9_EEENS6_IJNS7_ILi1EEESH_SH_EEESB_SD_Li256ELb1ELb1ELb1ELb0EEENS1_36VarlenDynamicPersistentTileSchedulerILi128ELi112ELi256ELi256ELb1ELb1ELb0ELb1ELb1ELb1EEEEEEEEEvNT_6ParamsE)
        .other          _ZN7cutlass13device_kernelIN5flash19enable_sm80_to_sm89INS1_16FlashAttnFwdSm80INS1_25CollectiveMainloopFwdSm80ILi8ELi1ELb1EN4cute5tupleIJNS5_1CILi128EEENS7_ILi112EEES8_EEELi128ENS_6half_tEfNS_4arch4Sm80ELb1ELb0ELb0ELb1ELb0ELb1ELb1ELb1EEENS1_21CollectiveEpilogueFwdINS6_IJS8_S8_S9_EEENS6_IJNS7_ILi1EEESH_SH_EEESB_SD_Li256ELb1ELb1ELb1ELb0EEENS1_36VarlenDynamicPersistentTileSchedulerILi128ELi112ELi256ELi256ELb1ELb1ELb0ELb1ELb1ELb1EEEEEEEEEvNT_6ParamsE,@"STO_CUDA_ENTRY STV_DEFAULT"
_ZN7cutlass13device_kernelIN5flash19enable_sm80_to_sm89INS1_16FlashAttnFwdSm80INS1_25CollectiveMainloopFwdSm80ILi8ELi1ELb1EN4cute5tupleIJNS5_1CILi128EEENS7_ILi112EEES8_EEELi128ENS_6half_tEfNS_4arch4Sm80ELb1ELb0ELb0ELb1ELb0ELb1ELb1ELb1EEENS1_21CollectiveEpilogueFwdINS6_IJS8_S8_S9_EEENS6_IJNS7_ILi1EEESH_SH_EEESB_SD_Li256ELb1ELb1ELb1ELb0EEENS1_36VarlenDynamicPersistentTileSchedulerILi128ELi112ELi256ELi256ELb1ELb1ELb0ELb1ELb1ELb1EEEEEEEEEvNT_6ParamsE:
[----:B------:R-:W-:Y:S01]  /*0000*/  LDC R1, c[0x0][0x37c] ;  /* 0x0000df00ff017b82 */ /* 0x000fe20000000800 */
[----:B------:R-:W-:Y:S05]  /*0010*/  EXIT ;  /* 0x000000000000794d */ /* 0x000fea0003800000 */
.L_x_23:
        /* <DEDUP_REMOVED lines=14> */
.L_x_47:


//--------------------- .nv.shared.reserved.0     --------------------------
	.section	.nv.shared.reserved.0,"aw",@nobits
	.weak		__nv_reservedSMEM_offset_0_alias
	.size		__nv_reservedSMEM_offset_0_alias, 0, 64
	.other		__nv_reservedSMEM_offset_0_alias,@"STO_CUDA_RESERVED_SHARED STV_DEFAULT"
__nv_reservedSMEM_offset_0_alias:
	.zero		0
	.zero		64


//--------------------- .nv.global                --------------------------
	.section	.nv.global,"aw",@nobits
.nv.global:
	.type		_ZN83_INTERNAL_d107419c_47_flash_fwd_hdim128_fp16_split_softcapall_sm80_cu_bdbb69e5_30194cute1_E,@object
	.size		_ZN83_INTERNAL_d107419c_47_flash_fwd_hdim128_fp16_split_softcapall_sm80_cu_bdbb69e5_30194cute1_E,(_ZN83_INTERNAL_d107419c_47_flash_fwd_hdim128_fp16_split_softcapall_sm80_cu_bdbb69e5_30194cuda3std3__45__cpo6cbeginE - _ZN83_INTERNAL_d107419c_47_flash_fwd_hdim128_fp16_split_softcapall_sm80_cu_bdbb69e5_30194cute1_E)
_ZN83_INTERNAL_d107419c_47_flash_fwd_hdim128_fp16_split_softcapall_sm80_cu_bdbb69e5_30194cute1_E:
	.zero		1
	.type		_ZN83_INTERNAL_d107419c_47_flash_fwd_hdim128_fp16_split_softcapall_sm80_cu_bdbb69e5_30194cuda3std3__45__cpo6cbeginE,@object
	.size		_ZN83_INTERNAL_d107419c_47_flash_fwd_hdim128_fp16_split_softcapall_sm80_cu_bdbb69e5_30194cuda3std3__45__cpo6cbeginE,(_ZN83_INTERNAL_d107419c_47_flash_fwd_hdim128_fp16_split_softcapall_sm80_cu_bdbb69e5_30194cuda3std3__48in_placeE - _ZN83_INTERNAL_d107419c_47_flash_fwd_hdim128_fp16_split_softcapall_sm80_cu_bdbb69e5_30194cuda3std3__45__cpo6cbeginE)
_ZN83_INTERNAL_d107419c_47_flash_fwd_hdim128_fp16_split_softcapall_sm80_cu_bdbb69e5_30194cuda3std3__45__cpo6cbeginE:
	.zero		1
	.type		_ZN83_INTERNAL_d107419c_47_flash_fwd_hdim128_fp16_split_softcapall_sm80_cu_bdbb69e5_30194cuda3std3__48in_placeE,@object
	.size		_ZN83_INTERNAL_d107419c_47_flash_fwd_hdim128_fp16_split_softcapall_sm80_cu_bdbb69e5_30194cuda3std3__48in_placeE,(_ZN83_INTERNAL_d107419c_47_flash_fwd_hdim128_fp16_split_softcapall_sm80_cu_bdbb69e5_30194cuda3std6ranges3__45__cpo9iter_moveE - _ZN83_INTERNAL_d107419c_47_flash_fwd_hdim128_fp16_split_softcapall_sm80_cu_bdbb69e5_30194cuda3std3__48in_placeE)
_ZN83_INTERNAL_d107419c_47_flash_fwd_hdim128_fp16_split_softcapall_sm80_cu_bdbb69e5_30194cuda3std3__48in_placeE:
	.zero		1
	.type		_ZN83_INTERNAL_d107419c_47_flash_fwd_hdim128_fp16_split_softcapall_sm80_cu_bdbb69e5_30194cuda3std6ranges3__45__cpo9iter_moveE,@object
	.size		_ZN83_INTERNAL_d107419c_47_flash_fwd_hdim128_fp16_split_softcapall_sm80_cu_bdbb69e5_30194cuda3std6ranges3__45__cpo9iter_moveE,(_ZN83_INTERNAL_d107419c_47_flash_fwd_hdim128_fp16_split_softcapall_sm80_cu_bdbb69e5_30194cuda3std3__45__cpo5beginE - _ZN83_INTERNAL_d107419c_47_flash_fwd_hdim128_fp16_split_softcapall_sm80_cu_bdbb69e5_30194cuda3std6ranges3__45__cpo9iter_moveE)
_ZN83_INTERNAL_d107419c_47_flash_fwd_hdim128_fp16_split_softcapall_sm80_cu_bdbb69e5_30194cuda3std6ranges3__45__cpo9iter_moveE:
	.zero		1
	.type		_ZN83_INTERNAL_d107419c_47_flash_fwd_hdim128_fp16_split_softcapall_sm80_cu_bdbb69e5_30194cuda3std3__45__cpo5beginE,@object
	.size		_ZN83_INTERNAL_d107419c_47_flash_fwd_hdim128_fp16_split_softcapall_sm80_cu_bdbb69e5_30194cuda3std3__45__cpo5beginE,(_ZN83_INTERNAL_d107419c_47_flash_fwd_hdim128_fp16_split_softcapall_sm80_cu_bdbb69e5_30194cuda3std3__485_GLOBAL__N__d107419c_47_flash_fwd_hdim128_fp16_split_softcapall_sm80_cu_bdbb69e5_30196ignoreE - _ZN83_INTERNAL_d107419c_47_flash_fwd_hdim128_fp16_split_softcapall_sm80_cu_bdbb69e5_30194cuda3std3__45__cpo5beginE)
_ZN83_INTERNAL_d107419c_47_flash_fwd_hdim128_fp16_split_softcapall_sm80_cu_bdbb69e5_30194cuda3std3__45__cpo5beginE:
	.zero		1
	.type		_ZN83_INTERNAL_d107419c_47_flash_fwd_hdim128_fp16_split_softcapall_sm80_cu_bdbb69e5_30194cuda3std3__485_GLOBAL__N__d107419c_47_flash_fwd_hdim128_fp16_split_softcapall_sm80_cu_bdbb69e5_30196ignoreE,@object
	.size		_ZN83_INTERNAL_d107419c_47_flash_fwd_hdim128_fp16_split_softcapall_sm80_cu_bdbb69e5_30194cuda3std3__485_GLOBAL__N__d107419c_47_flash_fwd_hdim128_fp16_split_softcapall_sm80_cu_bdbb69e5_30196ignoreE,(_ZN83_INTERNAL_d107419c_47_flash_fwd_hdim128_fp16_split_softcapall_sm80_cu_bdbb69e5_30194cute7productE - _ZN83_INTERNAL_d107419c_47_flash_fwd_hdim128_fp16_split_softcapall_sm80_cu_bdbb69e5_30194cuda3std3__485_GLOBAL__N__d107419c_47_flash_fwd_hdim128_fp16_split_softcapall_sm80_cu_bdbb69e5_30196ignoreE)
_ZN83_INTERNAL_d107419c_47_flash_fwd_hdim128_fp16_split_softcapall_sm80_cu_bdbb69e5_30194cuda3std3__485_GLOBAL__N__d107419c_47_flash_fwd_hdim128_fp16_split_softcapall_sm80_cu_bdbb69e5_30196ignoreE:
	.zero		1
	.type		_ZN83_INTERNAL_d107419c_47_flash_fwd_hdim128_fp16_split_softcapall_sm80_cu_bdbb69e5_30194cute7productE,@object
	.size		_ZN83_INTERNAL_d107419c_47_flash_fwd_hdim128_fp16_split_softcapall_sm80_cu_bdbb69e5_30194cute7productE,(_ZN83_INTERNAL_d107419c_47_flash_fwd_hdim128_fp16_split_softcapall_sm80_cu_bdbb69e5_30194cuda3std3__45__cpo3endE - _ZN83_INTERNAL_d107419c_47_flash_fwd_hdim128_fp16_split_softcapall_sm80_cu_bdbb69e5_30194cute7productE)
_ZN83_INTERNAL_d107419c_47_flash_fwd_hdim128_fp16_split_softcapall_sm80_cu_bdbb69e5_30194cute7productE:
	.zero		1
	.type		_ZN83_INTERNAL_d107419c_47_flash_fwd_hdim128_fp16_split_softcapall_sm80_cu_bdbb69e5_30194cuda3std3__45__cpo3endE,@object
	.size		_ZN83_INTERNAL_d107419c_47_flash_fwd_hdim128_fp16_split_softcapall_sm80_cu_bdbb69e5_30194cuda3std3__45__cpo3endE,(_ZN83_INTERNAL_d107419c_47_flash_fwd_hdim128_fp16_split_softcapall_sm80_cu_bdbb69e5_30194cuda3std3__419piecewise_constructE - _ZN83_INTERNAL_d107419c_47_flash_fwd_hdim128_fp16_split_softcapall_sm80_cu_bdbb69e5_30194cuda3std3__45__cpo3endE)
_ZN83_INTERNAL_d107419c_47_flash_fwd_hdim128_fp16_split_softcapall_sm80_cu_bdbb69e5_30194cuda3std3__45__cpo3endE:
	.zero		1
	.type		_ZN83_INTERNAL_d107419c_47_flash_fwd_hdim128_fp16_split_softcapall_sm80_cu_bdbb69e5_30194cuda3std3__419piecewise_constructE,@object
	.size		_ZN83_INTERNAL_d107419c_47_flash_fwd_hdim128_fp16_split_softcapall_sm80_cu_bdbb69e5_30194cuda3std3__419piecewise_constructE,(_ZN83_INTERNAL_d107419c_47_flash_fwd_hdim128_fp16_split_softcapall_sm80_cu_bdbb69e5_30194cuda3std3__45__cpo4cendE - _ZN83_INTERNAL_d107419c_47_flash_fwd_hdim128_fp16_split_softcapall_sm80_cu_bdbb69e5_30194cuda3std3__419piecewise_constructE)
_ZN83_INTERNAL_d107419c_47_flash_fwd_hdim128_fp16_split_softcapall_sm80_cu_bdbb69e5_30194cuda3std3__419piecewise_constructE:
	.zero		1
	.type		_ZN83_INTERNAL_d107419c_47_flash_fwd_hdim128_fp16_split_softcapall_sm80_cu_bdbb69e5_30194cuda3std3__45__cpo4cendE,@object
	.size		_ZN83_INTERNAL_d107419c_47_flash_fwd_hdim128_fp16_split_softcapall_sm80_cu_bdbb69e5_30194cuda3std3__45__cpo4cendE,(_ZN83_INTERNAL_d107419c_47_flash_fwd_hdim128_fp16_split_softcapall_sm80_cu_bdbb69e5_30194cuda3std6ranges3__45__cpo4swapE - _ZN83_INTERNAL_d107419c_47_flash_fwd_hdim128_fp16_split_softcapall_sm80_cu_bdbb69e5_30194cuda3std3__45__cpo4cendE)
_ZN83_INTERNAL_d107419c_47_flash_fwd_hdim128_fp16_split_softcapall_sm80_cu_bdbb69e5_30194cuda3std3__45__cpo4cendE:
	.zero		1
	.type		_ZN83_INTERNAL_d107419c_47_flash_fwd_hdim128_fp16_split_softcapall_sm80_cu_bdbb69e5_30194cuda3std6ranges3__45__cpo4swapE,@object
	.size		_ZN83_INTERNAL_d107419c_47_flash_fwd_hdim128_fp16_split_softcapall_sm80_cu_bdbb69e5_30194cuda3std6ranges3__45__cpo4swapE,(.L_7 - _ZN83_INTERNAL_d107419c_47_flash_fwd_hdim128_fp16_split_softcapall_sm80_cu_bdbb69e5_30194cuda3std6ranges3__45__cpo4swapE)
_ZN83_INTERNAL_d107419c_47_flash_fwd_hdim128_fp16_split_softcapall_sm80_cu_bdbb69e5_30194cuda3std6ranges3__45__cpo4swapE:
	.zero		1
.L_7:


//--------------------- .nv.constant0._ZN7cutlass13device_kernelIN5flash19enable_sm80_to_sm89INS1_16FlashAttnFwdSm80INS1_25CollectiveMainloopFwdSm80ILi8ELi1ELb1EN4cute5tupleIJNS5_1CILi128EEES8_S8_EEELi128ENS_6half_tEfNS_4arch4Sm80ELb0ELb0ELb1ELb0ELb0ELb0ELb1ELb1EEENS1_21CollectiveEpilogueFwdIS9_NS6_IJNS7_ILi1EEESF_SF_EEESA_SC_Li256ELb0ELb1ELb1ELb0EEENS1_19SingleTileSchedulerILb0ELb1ELb1ELi128EEEEEEEEEvNT_6ParamsE --------------------------
	.section	.nv.constant0._ZN7cutlass13device_kernelIN5flash19enable_sm80_to_sm89INS1_16FlashAttnFwdSm80INS1_25CollectiveMainloopFwdSm80ILi8ELi1ELb1EN4cute5tupleIJNS5_1CILi128EEES8_S8_EEELi128ENS_6half_tEfNS_4arch4Sm80ELb0ELb0ELb1ELb0ELb0ELb0ELb1ELb1EEENS1_21CollectiveEpilogueFwdIS9_NS6_IJNS7_ILi1EEESF_SF_EEESA_SC_Li256ELb0ELb1ELb1ELb0EEENS1_19SingleTileSchedulerILb0ELb1ELb1ELi128EEEEEEEEEvNT_6ParamsE,"a",@progbits
	.sectionflags	@""
	.align	4
.nv.constant0._ZN7cutlass13device_kernelIN5flash19enable_sm80_to_sm89INS1_16FlashAttnFwdSm80INS1_25CollectiveMainloopFwdSm80ILi8ELi1ELb1EN4cute5tupleIJNS5_1CILi128EEES8_S8_EEELi128ENS_6half_tEfNS_4arch4Sm80ELb0ELb0ELb1ELb0ELb0ELb0ELb1ELb1EEENS1_21CollectiveEpilogueFwdIS9_NS6_IJNS7_ILi1EEESF_SF_EEESA_SC_Li256ELb0ELb1ELb1ELb0EEENS1_19SingleTileSchedulerILb0ELb1ELb1ELi128EEEEEEEEEvNT_6ParamsE:
	.zero		1944


//--------------------- .nv.constant0._ZN7cutlass13device_kernelIN5flash19enable_sm80_to_sm89INS1_16FlashAttnFwdSm80INS1_25CollectiveMainloopFwdSm80ILi8ELi1ELb1EN4cute5tupleIJNS5_1CILi128EEENS7_ILi96EEES8_EEELi128ENS_6half_tEfNS_4arch4Sm80ELb0ELb1ELb1ELb0ELb0ELb0ELb1ELb1EEENS1_21CollectiveEpilogueFwdINS6_IJS8_S8_S9_EEENS6_IJNS7_ILi1EEESH_SH_EEESB_SD_Li256ELb0ELb1ELb1ELb0EEENS1_19SingleTileSchedulerILb0ELb1ELb1ELi128EEEEEEEEEvNT_6ParamsE --------------------------
	.section	.nv.constant0._ZN7cutlass13device_kernelIN5flash19enable_sm80_to_sm89INS1_16FlashAttnFwdSm80INS1_25CollectiveMainloopFwdSm80ILi8ELi1ELb1EN4cute5tupleIJNS5_1CILi128EEENS7_ILi96EEES8_EEELi128ENS_6half_tEfNS_4arch4Sm80ELb0ELb1ELb1ELb0ELb0ELb0ELb1ELb1EEENS1_21CollectiveEpilogueFwdINS6_IJS8_S8_S9_EEENS6_IJNS7_ILi1EEESH_SH_EEESB_SD_Li256ELb0ELb1ELb1ELb0EEENS1_19SingleTileSchedulerILb0ELb1ELb1ELi128EEEEEEEEEvNT_6ParamsE,"a",@progbits
	.sectionflags	@""
	.align	4
.nv.constant0._ZN7cutlass13device_kernelIN5flash19enable_sm80_to_sm89INS1_16FlashAttnFwdSm80INS1_25CollectiveMainloopFwdSm80ILi8ELi1ELb1EN4cute5tupleIJNS5_1CILi128EEENS7_ILi96EEES8_EEELi128ENS_6half_tEfNS_4arch4Sm80ELb0ELb1ELb1ELb0ELb0ELb0ELb1ELb1EEENS1_21CollectiveEpilogueFwdINS6_IJS8_S8_S9_EEENS6_IJNS7_ILi1EEESH_SH_EEESB_SD_Li256ELb0ELb1ELb1ELb0EEENS1_19SingleTileSchedulerILb0ELb1ELb1ELi128EEEEEEEEEvNT_6ParamsE:
	.zero		1944


//--------------------- .nv.constant0._ZN7cutlass13device_kernelIN5flash19enable_sm80_to_sm89INS1_16FlashAttnFwdSm80INS1_25CollectiveMainloopFwdSm80ILi8ELi1ELb1EN4cute5tupleIJNS5_1CILi128EEES8_S8_EEELi128ENS_6half_tEfNS_4arch4Sm80ELb1ELb0ELb1ELb0ELb0ELb0ELb1ELb1EEENS1_21CollectiveEpilogueFwdIS9_NS6_IJNS7_ILi1EEESF_SF_EEESA_SC_Li256ELb0ELb1ELb1ELb0EEENS1_30DynamicPersistentTileSchedulerILi256ELi256ELb1ELb1ELb0EEEEEEEEEvNT_6ParamsE --------------------------
	.section	.nv.constant0._ZN7cutlass13device_kernelIN5flash19enable_sm80_to_sm89INS1_16FlashAttnFwdSm80INS1_25CollectiveMainloopFwdSm80ILi8ELi1ELb1EN4cute5tupleIJNS5_1CILi128EEES8_S8_EEELi128ENS_6half_tEfNS_4arch4Sm80ELb1ELb0ELb1ELb0ELb0ELb0ELb1ELb1EEENS1_21CollectiveEpilogueFwdIS9_NS6_IJNS7_ILi1EEESF_SF_EEESA_SC_Li256ELb0ELb1ELb1ELb0EEENS1_30DynamicPersistentTileSchedulerILi256ELi256ELb1ELb1ELb0EEEEEEEEEvNT_6ParamsE,"a",@progbits
	.sectionflags	@""
	.align	4
.nv.constant0._ZN7cutlass13device_kernelIN5flash19enable_sm80_to_sm89INS1_16FlashAttnFwdSm80INS1_25CollectiveMainloopFwdSm80ILi8ELi1ELb1EN4cute5tupleIJNS5_1CILi128EEES8_S8_EEELi128ENS_6half_tEfNS_4arch4Sm80ELb1ELb0ELb1ELb0ELb0ELb0ELb1ELb1EEENS1_21CollectiveEpilogueFwdIS9_NS6_IJNS7_ILi1EEESF_SF_EEESA_SC_Li256ELb0ELb1ELb1ELb0EEENS1_30DynamicPersistentTileSchedulerILi256ELi256ELb1ELb1ELb0EEEEEEEEEvNT_6ParamsE:
	.zero		1960


//--------------------- .nv.constant0._ZN7cutlass13device_kernelIN5flash19enable_sm80_to_sm89INS1_16FlashAttnFwdSm80INS1_25CollectiveMainloopFwdSm80ILi4ELi1ELb0EN4cute5tupleIJNS5_1CILi128EEENS7_ILi64EEES8_EEELi128ENS_6half_tEfNS_4arch4Sm80ELb0ELb0ELb1ELb0ELb0ELb0ELb1ELb1EEENS1_21CollectiveEpilogueFwdINS6_IJS8_S8_S9_EEENS6_IJNS7_ILi1EEESH_SH_EEESB_SD_Li128ELb0ELb1ELb1ELb0EEENS1_19SingleTileSchedulerILb0ELb1ELb1ELi128EEEEEEEEEvNT_6ParamsE --------------------------
	.section	.nv.constant0._ZN7cutlass13device_kernelIN5flash19enable_sm80_to_sm89INS1_16FlashAttnFwdSm80INS1_25CollectiveMainloopFwdSm80ILi4ELi1ELb0EN4cute5tupleIJNS5_1CILi128EEENS7_ILi64EEES8_EEELi128ENS_6half_tEfNS_4arch4Sm80ELb0ELb0ELb1ELb0ELb0ELb0ELb1ELb1EEENS1_21CollectiveEpilogueFwdINS6_IJS8_S8_S9_EEENS6_IJNS7_ILi1EEESH_SH_EEESB_SD_Li128ELb0ELb1ELb1ELb0EEENS1_19SingleTileSchedulerILb0ELb1ELb1ELi128EEEEEEEEEvNT_6ParamsE,"a",@progbits
	.sectionflags	@""
	.align	4
.nv.constant0._ZN7cutlass13device_kernelIN5flash19enable_sm80_to_sm89INS1_16FlashAttnFwdSm80INS1_25CollectiveMainloopFwdSm80ILi4ELi1ELb0EN4cute5tupleIJNS5_1CILi128EEENS7_ILi64EEES8_EEELi128ENS_6half_tEfNS_4arch4Sm80ELb0ELb0ELb1ELb0ELb0ELb0ELb1ELb1EEENS1_21CollectiveEpilogueFwdINS6_IJS8_S8_S9_EEENS6_IJNS7_ILi1EEESH_SH_EEESB_SD_Li128ELb0ELb1ELb1ELb0EEENS1_19SingleTileSchedulerILb0ELb1ELb1ELi128EEEEEEEEEvNT_6ParamsE:
	.zero		1944


//--------------------- .nv.constant0._ZN7cutlass13device_kernelIN5flash19enable_sm80_to_sm89INS1_16FlashAttnFwdSm80INS1_25CollectiveMainloopFwdSm80ILi8ELi1ELb1EN4cute5tupleIJNS5_1CILi128EEENS7_ILi112EEES8_EEELi128ENS_6half_tEfNS_4arch4Sm80ELb0ELb0ELb1ELb1ELb0ELb0ELb1ELb1EEENS1_21CollectiveEpilogueFwdINS6_IJS8_S8_S9_EEENS6_IJNS7_ILi1EEESH_SH_EEESB_SD_Li256ELb1ELb1ELb1ELb0EEENS1_36VarlenDynamicPersistentTileSchedulerILi128ELi112ELi256ELi256ELb1ELb1ELb0ELb0ELb1ELb1EEEEEEEEEvNT_6ParamsE --------------------------
	.section	.nv.constant0._ZN7cutlass13device_kernelIN5flash19enable_sm80_to_sm89INS1_16FlashAttnFwdSm80INS1_25CollectiveMainloopFwdSm80ILi8ELi1ELb1EN4cute5tupleIJNS5_1CILi128EEENS7_ILi112EEES8_EEELi128ENS_6half_tEfNS_4arch4Sm80ELb0ELb0ELb1ELb1ELb0ELb0ELb1ELb1EEENS1_21CollectiveEpilogueFwdINS6_IJS8_S8_S9_EEENS6_IJNS7_ILi1EEESH_SH_EEESB_SD_Li256ELb1ELb1ELb1ELb0EEENS1_36VarlenDynamicPersistentTileSchedulerILi128ELi112ELi256ELi256ELb1ELb1ELb0ELb0ELb1ELb1EEEEEEEEEvNT_6ParamsE,"a",@progbits
	.sectionflags	@""
	.align	4
.nv.constant0._ZN7cutlass13device_kernelIN5flash19enable_sm80_to_sm89INS1_16FlashAttnFwdSm80INS1_25CollectiveMainloopFwdSm80ILi8ELi1ELb1EN4cute5tupleIJNS5_1CILi128EEENS7_ILi112EEES8_EEELi128ENS_6half_tEfNS_4arch4Sm80ELb0ELb0ELb1ELb1ELb0ELb0ELb1ELb1EEENS1_21CollectiveEpilogueFwdINS6_IJS8_S8_S9_EEENS6_IJNS7_ILi1EEESH_SH_EEESB_SD_Li256ELb1ELb1ELb1ELb0EEENS1_36VarlenDynamicPersistentTileSchedulerILi128ELi112ELi256ELi256ELb1ELb1ELb0ELb0ELb1ELb1EEEEEEEEEvNT_6ParamsE:
	.zero		1976


//--------------------- .nv.constant0._ZN7cutlass13device_kernelIN5flash19enable_sm80_to_sm89INS1_16FlashAttnFwdSm80INS1_25CollectiveMainloopFwdSm80ILi8ELi1ELb1EN4cute5tupleIJNS5_1CILi128EEENS7_ILi112EEES8_EEELi128ENS_6half_tEfNS_4arch4Sm80ELb0ELb0ELb1ELb1ELb0ELb1ELb1ELb1EEENS1_21CollectiveEpilogueFwdINS6_IJS8_S8_S9_EEENS6_IJNS7_ILi1EEESH_SH_EEESB_SD_Li256ELb1ELb1ELb1ELb0EEENS1_36VarlenDynamicPersistentTileSchedulerILi128ELi112ELi256ELi256ELb1ELb1ELb0ELb0ELb1ELb1EEEEEEEEEvNT_6ParamsE --------------------------
	.section	.nv.constant0._ZN7cutlass13device_kernelIN5flash19enable_sm80_to_sm89INS1_16FlashAttnFwdSm80INS1_25CollectiveMainloopFwdSm80ILi8ELi1ELb1EN4cute5tupleIJNS5_1CILi128EEENS7_ILi112EEES8_EEELi128ENS_6half_tEfNS_4arch4Sm80ELb0ELb0ELb1ELb1ELb0ELb1ELb1ELb1EEENS1_21CollectiveEpilogueFwdINS6_IJS8_S8_S9_EEENS6_IJNS7_ILi1EEESH_SH_EEESB_SD_Li256ELb1ELb1ELb1ELb0EEENS1_36VarlenDynamicPersistentTileSchedulerILi128ELi112ELi256ELi256ELb1ELb1ELb0ELb0ELb1ELb1EEEEEEEEEvNT_6ParamsE,"a",@progbits
	.sectionflags	@""
	.align	4
.nv.constant0._ZN7cutlass13device_kernelIN5flash19enable_sm80_to_sm89INS1_16FlashAttnFwdSm80INS1_25CollectiveMainloopFwdSm80ILi8ELi1ELb1EN4cute5tupleIJNS5_1CILi128EEENS7_ILi112EEES8_EEELi128ENS_6half_tEfNS_4arch4Sm80ELb0ELb0ELb1ELb1ELb0ELb1ELb1ELb1EEENS1_21CollectiveEpilogueFwdINS6_IJS8_S8_S9_EEENS6_IJNS7_ILi1EEESH_SH_EEESB_SD_Li256ELb1ELb1ELb1ELb0EEENS1_36VarlenDynamicPersistentTileSchedulerILi128ELi112ELi256ELi256ELb1ELb1ELb0ELb0ELb1ELb1EEEEEEEEEvNT_6ParamsE:
	.zero		1976


//--------------------- .nv.constant0._ZN7cutlass13device_kernelIN5flash19enable_sm80_to_sm89INS1_16FlashAttnFwdSm80INS1_25CollectiveMainloopFwdSm80ILi4ELi1ELb0EN4cute5tupleIJNS5_1CILi128EEENS7_ILi48EEES8_EEELi128ENS_6half_tEfNS_4arch4Sm80ELb0ELb1ELb1ELb0ELb0ELb0ELb1ELb1EEENS1_21CollectiveEpilogueFwdINS6_IJS8_S8_S9_EEENS6_IJNS7_ILi1EEESH_SH_EEESB_SD_Li128ELb0ELb1ELb1ELb0EEENS1_19SingleTileSchedulerILb0ELb1ELb1ELi128EEEEEEEEEvNT_6ParamsE --------------------------
	.section	.nv.constant0._ZN7cutlass13device_kernelIN5flash19enable_sm80_to_sm89INS1_16FlashAttnFwdSm80INS1_25CollectiveMainloopFwdSm80ILi4ELi1ELb0EN4cute5tupleIJNS5_1CILi128EEENS7_ILi48EEES8_EEELi128ENS_6half_tEfNS_4arch4Sm80ELb0ELb1ELb1ELb0ELb0ELb0ELb1ELb1EEENS1_21CollectiveEpilogueFwdINS6_IJS8_S8_S9_EEENS6_IJNS7_ILi1EEESH_SH_EEESB_SD_Li128ELb0ELb1ELb1ELb0EEENS1_19SingleTileSchedulerILb0ELb1ELb1ELi128EEEEEEEEEvNT_6ParamsE,"a",@progbits
	.sectionflags	@""
	.align	4
.nv.constant0._ZN7cutlass13device_kernelIN5flash19enable_sm80_to_sm89INS1_16FlashAttnFwdSm80INS1_25CollectiveMainloopFwdSm80ILi4ELi1ELb0EN4cute5tupleIJNS5_1CILi128EEENS7_ILi48EEES8_EEELi128ENS_6half_tEfNS_4arch4Sm80ELb0ELb1ELb1ELb0ELb0ELb0ELb1ELb1EEENS1_21CollectiveEpilogueFwdINS6_IJS8_S8_S9_EEENS6_IJNS7_ILi1EEESH_SH_EEESB_SD_Li128ELb0ELb1ELb1ELb0EEENS1_19SingleTileSchedulerILb0ELb1ELb1ELi128EEEEEEEEEvNT_6ParamsE:
	.zero		1944


//--------------------- .nv.constant0._ZN7cutlass13device_kernelIN5flash19enable_sm80_to_sm89INS1_16FlashAttnFwdSm80INS1_25CollectiveMainloopFwdSm80ILi8ELi1ELb1EN4cute5tupleIJNS5_1CILi128EEENS7_ILi96EEES8_EEELi128ENS_6half_tEfNS_4arch4Sm80ELb0ELb1ELb1ELb1ELb0ELb0ELb1ELb1EEENS1_21CollectiveEpilogueFwdINS6_IJS8_S8_S9_EEENS6_IJNS7_ILi1EEESH_SH_EEESB_SD_Li256ELb1ELb1ELb1ELb0EEENS1_36VarlenDynamicPersistentTileSchedulerILi128ELi96ELi256ELi256ELb1ELb1ELb0ELb1ELb0ELb1EEEEEEEEEvNT_6ParamsE --------------------------
	.section	.nv.constant0._ZN7cutlass13device_kernelIN5flash19enable_sm80_to_sm89INS1_16FlashAttnFwdSm80INS1_25CollectiveMainloopFwdSm80ILi8ELi1ELb1EN4cute5tupleIJNS5_1CILi128EEENS7_ILi96EEES8_EEELi128ENS_6half_tEfNS_4arch4Sm80ELb0ELb1ELb1ELb1ELb0ELb0ELb1ELb1EEENS1_21CollectiveEpilogueFwdINS6_IJS8_S8_S9_EEENS6_IJNS7_ILi1EEESH_SH_EEESB_SD_Li256ELb1ELb1ELb1ELb0EEENS1_36VarlenDynamicPersistentTileSchedulerILi128ELi96ELi256ELi256ELb1ELb1ELb0ELb1ELb0ELb1EEEEEEEEEvNT_6ParamsE,"a",@progbits
	.sectionflags	@""
	.align	4
.nv.constant0._ZN7cutlass13device_kernelIN5flash19enable_sm80_to_sm89INS1_16FlashAttnFwdSm80INS1_25CollectiveMainloopFwdSm80ILi8ELi1ELb1EN4cute5tupleIJNS5_1CILi128EEENS7_ILi96EEES8_EEELi128ENS_6half_tEfNS_4arch4Sm80ELb0ELb1ELb1ELb1ELb0ELb0ELb1ELb1EEENS1_21CollectiveEpilogueFwdINS6_IJS8_S8_S9_EEENS6_IJNS7_ILi1EEESH_SH_EEESB_SD_Li256ELb1ELb1ELb1ELb0EEENS1_36VarlenDynamicPersistentTileSchedulerILi128ELi96ELi256ELi256ELb1ELb1ELb0ELb1ELb0ELb1EEEEEEEEEvNT_6ParamsE:
	.zero		1976


//--------------------- .nv.constant0._ZN7cutlass13device_kernelIN5flash19enable_sm80_to_sm89INS1_16FlashAttnFwdSm80INS1_25CollectiveMainloopFwdSm80ILi8ELi1ELb1EN4cute5tupleIJNS5_1CILi128EEENS7_ILi96EEES8_EEELi128ENS_6half_tEfNS_4arch4Sm80ELb0ELb1ELb1ELb1ELb0ELb1ELb1ELb1EEENS1_21CollectiveEpilogueFwdINS6_IJS8_S8_S9_EEENS6_IJNS7_ILi1EEESH_SH_EEESB_SD_Li256ELb1ELb1ELb1ELb0EEENS1_36VarlenDynamicPersistentTileSchedulerILi128ELi96ELi256ELi256ELb1ELb1ELb0ELb1ELb0ELb1EEEEEEEEEvNT_6ParamsE --------------------------
	.section	.nv.constant0._ZN7cutlass13device_kernelIN5flash19enable_sm80_to_sm89INS1_16FlashAttnFwdSm80INS1_25CollectiveMainloopFwdSm80ILi8ELi1ELb1EN4cute5tupleIJNS5_1CILi128EEENS7_ILi96EEES8_EEELi128ENS_6half_tEfNS_4arch4Sm80ELb0ELb1ELb1ELb1ELb0ELb1ELb1ELb1EEENS1_21CollectiveEpilogueFwdINS6_IJS8_S8_S9_EEENS6_IJNS7_ILi1EEESH_SH_EEESB_SD_Li256ELb1ELb1ELb1ELb0EEENS1_36VarlenDynamicPersistentTileSchedulerILi128ELi96ELi256ELi256ELb1ELb1ELb0ELb1ELb0ELb1EEEEEEEEEvNT_6ParamsE,"a",@progbits
	.sectionflags	@""
	.align	4
.nv.constant0._ZN7cutlass13device_kernelIN5flash19enable_sm80_to_sm89INS1_16FlashAttnFwdSm80INS1_25CollectiveMainloopFwdSm80ILi8ELi1ELb1EN4cute5tupleIJNS5_1CILi128EEENS7_ILi96EEES8_EEELi128ENS_6half_tEfNS_4arch4Sm80ELb0ELb1ELb1ELb1ELb0ELb1ELb1ELb1EEENS1_21CollectiveEpilogueFwdINS6_IJS8_S8_S9_EEENS6_IJNS7_ILi1EEESH_SH_EEESB_SD_Li256ELb1ELb1ELb1ELb0EEENS1_36VarlenDynamicPersistentTileSchedulerILi128ELi96ELi256ELi256ELb1ELb1ELb0ELb1ELb0ELb1EEEEEEEEEvNT_6ParamsE:
	.zero		1976


//--------------------- .nv.constant0._ZN7cutlass13device_kernelIN5flash19enable_sm80_to_sm89INS1_16FlashAttnFwdSm80INS1_25CollectiveMainloopFwdSm80ILi4ELi1ELb0EN4cute5tupleIJNS5_1CILi128EEENS7_ILi64EEES8_EEELi128ENS_6half_tEfNS_4arch4Sm80ELb1ELb0ELb1ELb0ELb0ELb0ELb1ELb1EEENS1_21CollectiveEpilogueFwdINS6_IJS8_S8_S9_EEENS6_IJNS7_ILi1EEESH_SH_EEESB_SD_Li128ELb0ELb1ELb1ELb0EEENS1_30DynamicPersistentTileSchedulerILi128ELi128ELb1ELb1ELb0EEEEEEEEEvNT_6ParamsE --------------------------
	.section	.nv.constant0._ZN7cutlass13device_kernelIN5flash19enable_sm80_to_sm89INS1_16FlashAttnFwdSm80INS1_25CollectiveMainloopFwdSm80ILi4ELi1ELb0EN4cute5tupleIJNS5_1CILi128EEENS7_ILi64EEES8_EEELi128ENS_6half_tEfNS_4arch4Sm80ELb1ELb0ELb1ELb0ELb0ELb0ELb1ELb1EEENS1_21CollectiveEpilogueFwdINS6_IJS8_S8_S9_EEENS6_IJNS7_ILi1EEESH_SH_EEESB_SD_Li128ELb0ELb1ELb1ELb0EEENS1_30DynamicPersistentTileSchedulerILi128ELi128ELb1ELb1ELb0EEEEEEEEEvNT_6ParamsE,"a",@progbits
	.sectionflags	@""
	.align	4
.nv.constant0._ZN7cutlass13device_kernelIN5flash19enable_sm80_to_sm89INS1_16FlashAttnFwdSm80INS1_25CollectiveMainloopFwdSm80ILi4ELi1ELb0EN4cute5tupleIJNS5_1CILi128EEENS7_ILi64EEES8_EEELi128ENS_6half_tEfNS_4arch4Sm80ELb1ELb0ELb1ELb0ELb0ELb0ELb1ELb1EEENS1_21CollectiveEpilogueFwdINS6_IJS8_S8_S9_EEENS6_IJNS7_ILi1EEESH_SH_EEESB_SD_Li128ELb0ELb1ELb1ELb0EEENS1_30DynamicPersistentTileSchedulerILi128ELi128ELb1ELb1ELb0EEEEEEEEEvNT_6ParamsE:
	.zero		1960


//--------------------- .nv.constant0._ZN7cutlass13device_kernelIN5flash19enable_sm80_to_sm89INS1_16FlashAttnFwdSm80INS1_25CollectiveMainloopFwdSm80ILi8ELi1ELb1EN4cute5tupleIJNS5_1CILi128EEENS7_ILi112EEES8_EEELi128ENS_6half_tEfNS_4arch4Sm80ELb1ELb0ELb1ELb1ELb0ELb0ELb1ELb1EEENS1_21CollectiveEpilogueFwdINS6_IJS8_S8_S9_EEENS6_IJNS7_ILi1EEESH_SH_EEESB_SD_Li256ELb1ELb1ELb1ELb0EEENS1_36VarlenDynamicPersistentTileSchedulerILi128ELi112ELi256ELi256ELb1ELb1ELb0ELb1ELb1ELb1EEEEEEEEEvNT_6ParamsE --------------------------
	.section	.nv.constant0._ZN7cutlass13device_kernelIN5flash19enable_sm80_to_sm89INS1_16FlashAttnFwdSm80INS1_25CollectiveMainloopFwdSm80ILi8ELi1ELb1EN4cute5tupleIJNS5_1CILi128EEENS7_ILi112EEES8_EEELi128ENS_6half_tEfNS_4arch4Sm80ELb1ELb0ELb1ELb1ELb0ELb0ELb1ELb1EEENS1_21CollectiveEpilogueFwdINS6_IJS8_S8_S9_EEENS6_IJNS7_ILi1EEESH_SH_EEESB_SD_Li256ELb1ELb1ELb1ELb0EEENS1_36VarlenDynamicPersistentTileSchedulerILi128ELi112ELi256ELi256ELb1ELb1ELb0ELb1ELb1ELb1EEEEEEEEEvNT_6ParamsE,"a",@progbits
	.sectionflags	@""
	.align	4
.nv.constant0._ZN7cutlass13device_kernelIN5flash19enable_sm80_to_sm89INS1_16FlashAttnFwdSm80INS1_25CollectiveMainloopFwdSm80ILi8ELi1ELb1EN4cute5tupleIJNS5_1CILi128EEENS7_ILi112EEES8_EEELi128ENS_6half_tEfNS_4arch4Sm80ELb1ELb0ELb1ELb1ELb0ELb0ELb1ELb1EEENS1_21CollectiveEpilogueFwdINS6_IJS8_S8_S9_EEENS6_IJNS7_ILi1EEESH_SH_EEESB_SD_Li256ELb1ELb1ELb1ELb0EEENS1_36VarlenDynamicPersistentTileSchedulerILi128ELi112ELi256ELi256ELb1ELb1ELb0ELb1ELb1ELb1EEEEEEEEEvNT_6ParamsE:
	.zero		1976


//--------------------- .nv.constant0._ZN7cutlass13device_kernelIN5flash19enable_sm80_to_sm89INS1_16FlashAttnFwdSm80INS1_25CollectiveMainloopFwdSm80ILi8ELi1ELb1EN4cute5tupleIJNS5_1CILi128EEENS7_ILi112EEES8_EEELi128ENS_6half_tEfNS_4arch4Sm80ELb1ELb0ELb1ELb1ELb0ELb1ELb1ELb1EEENS1_21CollectiveEpilogueFwdINS6_IJS8_S8_S9_EEENS6_IJNS7_ILi1EEESH_SH_EEESB_SD_Li256ELb1ELb1ELb1ELb0EEENS1_36VarlenDynamicPersistentTileSchedulerILi128ELi112ELi256ELi256ELb1ELb1ELb0ELb1ELb1ELb1EEEEEEEEEvNT_6ParamsE --------------------------
	.section	.nv.constant0._ZN7cutlass13device_kernelIN5flash19enable_sm80_to_sm89INS1_16FlashAttnFwdSm80INS1_25CollectiveMainloopFwdSm80ILi8ELi1ELb1EN4cute5tupleIJNS5_1CILi128EEENS7_ILi112EEES8_EEELi128ENS_6half_tEfNS_4arch4Sm80ELb1ELb0ELb1ELb1ELb0ELb1ELb1ELb1EEENS1_21CollectiveEpilogueFwdINS6_IJS8_S8_S9_EEENS6_IJNS7_ILi1EEESH_SH_EEESB_SD_Li256ELb1ELb1ELb1ELb0EEENS1_36VarlenDynamicPersistentTileSchedulerILi128ELi112ELi256ELi256ELb1ELb1ELb0ELb1ELb1ELb1EEEEEEEEEvNT_6ParamsE,"a",@progbits
	.sectionflags	@""
	.align	4
.nv.constant0._ZN7cutlass13device_kernelIN5flash19enable_sm80_to_sm89INS1_16FlashAttnFwdSm80INS1_25CollectiveMainloopFwdSm80ILi8ELi1ELb1EN4cute5tupleIJNS5_1CILi128EEENS7_ILi112EEES8_EEELi128ENS_6half_tEfNS_4arch4Sm80ELb1ELb0ELb1ELb1ELb0ELb1ELb1ELb1EEENS1_21CollectiveEpilogueFwdINS6_IJS8_S8_S9_EEENS6_IJNS7_ILi1EEESH_SH_EEESB_SD_Li256ELb1ELb1ELb1ELb0EEENS1_36VarlenDynamicPersistentTileSchedulerILi128ELi112ELi256ELi256ELb1ELb1ELb0ELb1ELb1ELb1EEEEEEEEEvNT_6ParamsE:
	.zero		1976


//--------------------- .nv.constant0._ZN7cutlass13device_kernelIN5flash19enable_sm80_to_sm89INS1_16FlashAttnFwdSm80INS1_25CollectiveMainloopFwdSm80ILi8ELi1ELb1EN4cute5tupleIJNS5_1CILi128EEES8_S8_EEELi128ENS_6half_tEfNS_4arch4Sm80ELb0ELb0ELb0ELb0ELb0ELb0ELb1ELb1EEENS1_21CollectiveEpilogueFwdIS9_NS6_IJNS7_ILi1EEESF_SF_EEESA_SC_Li256ELb0ELb1ELb1ELb0EEENS1_19SingleTileSchedulerILb0ELb1ELb1ELi128EEEEEEEEEvNT_6ParamsE --------------------------
	.section	.nv.constant0._ZN7cutlass13device_kernelIN5flash19enable_sm80_to_sm89INS1_16FlashAttnFwdSm80INS1_25CollectiveMainloopFwdSm80ILi8ELi1ELb1EN4cute5tupleIJNS5_1CILi128EEES8_S8_EEELi128ENS_6half_tEfNS_4arch4Sm80ELb0ELb0ELb0ELb0ELb0ELb0ELb1ELb1EEENS1_21CollectiveEpilogueFwdIS9_NS6_IJNS7_ILi1EEESF_SF_EEESA_SC_Li256ELb0ELb1ELb1ELb0EEENS1_19SingleTileSchedulerILb0ELb1ELb1ELi128EEEEEEEEEvNT_6ParamsE,"a",@progbits
	.sectionflags	@""
	.align	4
.nv.constant0._ZN7cutlass13device_kernelIN5flash19enable_sm80_to_sm89INS1_16FlashAttnFwdSm80INS1_25CollectiveMainloopFwdSm80ILi8ELi1ELb1EN4cute5tupleIJNS5_1CILi128EEES8_S8_EEELi128ENS_6half_tEfNS_4arch4Sm80ELb0ELb0ELb0ELb0ELb0ELb0ELb1ELb1EEENS1_21CollectiveEpilogueFwdIS9_NS6_IJNS7_ILi1EEESF_SF_EEESA_SC_Li256ELb0ELb1ELb1ELb0EEENS1_19SingleTileSchedulerILb0ELb1ELb1ELi128EEEEEEEEEvNT_6ParamsE:
	.zero		1944


//--------------------- .nv.constant0._ZN7cutlass13device_kernelIN5flash19enable_sm80_to_sm89INS1_16FlashAttnFwdSm80INS1_25CollectiveMainloopFwdSm80ILi8ELi1ELb1EN4cute5tupleIJNS5_1CILi128EEENS7_ILi96EEES8_EEELi128ENS_6half_tEfNS_4arch4Sm80ELb0ELb1ELb0ELb0ELb0ELb0ELb1ELb1EEENS1_21CollectiveEpilogueFwdINS6_IJS8_S8_S9_EEENS6_IJNS7_ILi1EEESH_SH_EEESB_SD_Li256ELb0ELb1ELb1ELb0EEENS1_19SingleTileSchedulerILb0ELb1ELb1ELi128EEEEEEEEEvNT_6ParamsE --------------------------
	.section	.nv.constant0._ZN7cutlass13device_kernelIN5flash19enable_sm80_to_sm89INS1_16FlashAttnFwdSm80INS1_25CollectiveMainloopFwdSm80ILi8ELi1ELb1EN4cute5tupleIJNS5_1CILi128EEENS7_ILi96EEES8_EEELi128ENS_6half_tEfNS_4arch4Sm80ELb0ELb1ELb0ELb0ELb0ELb0ELb1ELb1EEENS1_21CollectiveEpilogueFwdINS6_IJS8_S8_S9_EEENS6_IJNS7_ILi1EEESH_SH_EEESB_SD_Li256ELb0ELb1ELb1ELb0EEENS1_19SingleTileSchedulerILb0ELb1ELb1ELi128EEEEEEEEEvNT_6ParamsE,"a",@progbits
	.sectionflags	@""
	.align	4
.nv.constant0._ZN7cutlass13device_kernelIN5flash19enable_sm80_to_sm89INS1_16FlashAttnFwdSm80INS1_25CollectiveMainloopFwdSm80ILi8ELi1ELb1EN4cute5tupleIJNS5_1CILi128EEENS7_ILi96EEES8_EEELi128ENS_6half_tEfNS_4arch4Sm80ELb0ELb1ELb0ELb0ELb0ELb0ELb1ELb1EEENS1_21CollectiveEpilogueFwdINS6_IJS8_S8_S9_EEENS6_IJNS7_ILi1EEESH_SH_EEESB_SD_Li256ELb0ELb1ELb1ELb0EEENS1_19SingleTileSchedulerILb0ELb1ELb1ELi128EEEEEEEEEvNT_6ParamsE:
	.zero		1944


//--------------------- .nv.constant0._ZN7cutlass13device_kernelIN5flash19enable_sm80_to_sm89INS1_16FlashAttnFwdSm80INS1_25CollectiveMainloopFwdSm80ILi8ELi1ELb1EN4cute5tupleIJNS5_1CILi128EEES8_S8_EEELi128ENS_6half_tEfNS_4arch4Sm80ELb1ELb0ELb0ELb0ELb0ELb0ELb1ELb1EEENS1_21CollectiveEpilogueFwdIS9_NS6_IJNS7_ILi1EEESF_SF_EEESA_SC_Li256ELb0ELb1ELb1ELb0EEENS1_30DynamicPersistentTileSchedulerILi256ELi256ELb1ELb1ELb0EEEEEEEEEvNT_6ParamsE --------------------------
	.section	.nv.constant0._ZN7cutlass13device_kernelIN5flash19enable_sm80_to_sm89INS1_16FlashAttnFwdSm80INS1_25CollectiveMainloopFwdSm80ILi8ELi1ELb1EN4cute5tupleIJNS5_1CILi128EEES8_S8_EEELi128ENS_6half_tEfNS_4arch4Sm80ELb1ELb0ELb0ELb0ELb0ELb0ELb1ELb1EEENS1_21CollectiveEpilogueFwdIS9_NS6_IJNS7_ILi1EEESF_SF_EEESA_SC_Li256ELb0ELb1ELb1ELb0EEENS1_30DynamicPersistentTileSchedulerILi256ELi256ELb1ELb1ELb0EEEEEEEEEvNT_6ParamsE,"a",@progbits
	.sectionflags	@""
	.align	4
.nv.constant0._ZN7cutlass13device_kernelIN5flash19enable_sm80_to_sm89INS1_16FlashAttnFwdSm80INS1_25CollectiveMainloopFwdSm80ILi8ELi1ELb1EN4cute5tupleIJNS5_1CILi128EEES8_S8_EEELi128ENS_6half_tEfNS_4arch4Sm80ELb1ELb0ELb0ELb0ELb0ELb0ELb1ELb1EEENS1_21CollectiveEpilogueFwdIS9_NS6_IJNS7_ILi1EEESF_SF_EEESA_SC_Li256ELb0ELb1ELb1ELb0EEENS1_30DynamicPersistentTileSchedulerILi256ELi256ELb1ELb1ELb0EEEEEEEEEvNT_6ParamsE:
	.zero		1960


//--------------------- .nv.constant0._ZN7cutlass13device_kernelIN5flash19enable_sm80_to_sm89INS1_16FlashAttnFwdSm80INS1_25CollectiveMainloopFwdSm80ILi4ELi1ELb0EN4cute5tupleIJNS5_1CILi128EEENS7_ILi64EEES8_EEELi128ENS_6half_tEfNS_4arch4Sm80ELb0ELb0ELb0ELb0ELb0ELb0ELb1ELb1EEENS1_21CollectiveEpilogueFwdINS6_IJS8_S8_S9_EEENS6_IJNS7_ILi1EEESH_SH_EEESB_SD_Li128ELb0ELb1ELb1ELb0EEENS1_19SingleTileSchedulerILb0ELb1ELb1ELi128EEEEEEEEEvNT_6ParamsE --------------------------
	.section	.nv.constant0._ZN7cutlass13device_kernelIN5flash19enable_sm80_to_sm89INS1_16FlashAttnFwdSm80INS1_25CollectiveMainloopFwdSm80ILi4ELi1ELb0EN4cute5tupleIJNS5_1CILi128EEENS7_ILi64EEES8_EEELi128ENS_6half_tEfNS_4arch4Sm80ELb0ELb0ELb0ELb0ELb0ELb0ELb1ELb1EEENS1_21CollectiveEpilogueFwdINS6_IJS8_S8_S9_EEENS6_IJNS7_ILi1EEESH_SH_EEESB_SD_Li128ELb0ELb1ELb1ELb0EEENS1_19SingleTileSchedulerILb0ELb1ELb1ELi128EEEEEEEEEvNT_6ParamsE,"a",@progbits
	.sectionflags	@""
	.align	4
.nv.constant0._ZN7cutlass13device_kernelIN5flash19enable_sm80_to_sm89INS1_16FlashAttnFwdSm80INS1_25CollectiveMainloopFwdSm80ILi4ELi1ELb0EN4cute5tupleIJNS5_1CILi128EEENS7_ILi64EEES8_EEELi128ENS_6half_tEfNS_4arch4Sm80ELb0ELb0ELb0ELb0ELb0ELb0ELb1ELb1EEENS1_21CollectiveEpilogueFwdINS6_IJS8_S8_S9_EEENS6_IJNS7_ILi1EEESH_SH_EEESB_SD_Li128ELb0ELb1ELb1ELb0EEENS1_19SingleTileSchedulerILb0ELb1ELb1ELi128EEEEEEEEEvNT_6ParamsE:
	.zero		1944


//--------------------- .nv.constant0._ZN7cutlass13device_kernelIN5flash19enable_sm80_to_sm89INS1_16FlashAttnFwdSm80INS1_25CollectiveMainloopFwdSm80ILi8ELi1ELb1EN4cute5tupleIJNS5_1CILi128EEENS7_ILi112EEES8_EEELi128ENS_6half_tEfNS_4arch4Sm80ELb0ELb0ELb0ELb1ELb0ELb0ELb1ELb1EEENS1_21CollectiveEpilogueFwdINS6_IJS8_S8_S9_EEENS6_IJNS7_ILi1EEESH_SH_EEESB_SD_Li256ELb1ELb1ELb1ELb0EEENS1_36VarlenDynamicPersistentTileSchedulerILi128ELi112ELi256ELi256ELb1ELb1ELb0ELb0ELb1ELb1EEEEEEEEEvNT_6ParamsE --------------------------
	.section	.nv.constant0._ZN7cutlass13device_kernelIN5flash19enable_sm80_to_sm89INS1_16FlashAttnFwdSm80INS1_25CollectiveMainloopFwdSm80ILi8ELi1ELb1EN4cute5tupleIJNS5_1CILi128EEENS7_ILi112EEES8_EEELi128ENS_6half_tEfNS_4arch4Sm80ELb0ELb0ELb0ELb1ELb0ELb0ELb1ELb1EEENS1_21CollectiveEpilogueFwdINS6_IJS8_S8_S9_EEENS6_IJNS7_ILi1EEESH_SH_EEESB_SD_Li256ELb1ELb1ELb1ELb0EEENS1_36VarlenDynamicPersistentTileSchedulerILi128ELi112ELi256ELi256ELb1ELb1ELb0ELb0ELb1ELb1EEEEEEEEEvNT_6ParamsE,"a",@progbits
	.sectionflags	@""
	.align	4
.nv.constant0._ZN7cutlass13device_kernelIN5flash19enable_sm80_to_sm89INS1_16FlashAttnFwdSm80INS1_25CollectiveMainloopFwdSm80ILi8ELi1ELb1EN4cute5tupleIJNS5_1CILi128EEENS7_ILi112EEES8_EEELi128ENS_6half_tEfNS_4arch4Sm80ELb0ELb0ELb0ELb1ELb0ELb0ELb1ELb1EEENS1_21CollectiveEpilogueFwdINS6_IJS8_S8_S9_EEENS6_IJNS7_ILi1EEESH_SH_EEESB_SD_Li256ELb1ELb1ELb1ELb0EEENS1_36VarlenDynamicPersistentTileSchedulerILi128ELi112ELi256ELi256ELb1ELb1ELb0ELb0ELb1ELb1EEEEEEEEEvNT_6ParamsE:
	.zero		1976


//--------------------- .nv.constant0._ZN7cutlass13device_kernelIN5flash19enable_sm80_to_sm89INS1_16FlashAttnFwdSm80INS1_25CollectiveMainloopFwdSm80ILi8ELi1ELb1EN4cute5tupleIJNS5_1CILi128EEENS7_ILi112EEES8_EEELi128ENS_6half_tEfNS_4arch4Sm80ELb0ELb0ELb0ELb1ELb0ELb1ELb1ELb1EEENS1_21CollectiveEpilogueFwdINS6_IJS8_S8_S9_EEENS6_IJNS7_ILi1EEESH_SH_EEESB_SD_Li256ELb1ELb1ELb1ELb0EEENS1_36VarlenDynamicPersistentTileSchedulerILi128ELi112ELi256ELi256ELb1ELb1ELb0ELb0ELb1ELb1EEEEEEEEEvNT_6ParamsE --------------------------
	.section	.nv.constant0._ZN7cutlass13device_kernelIN5flash19enable_sm80_to_sm89INS1_16FlashAttnFwdSm80INS1_25CollectiveMainloopFwdSm80ILi8ELi1ELb1EN4cute5tupleIJNS5_1CILi128EEENS7_ILi112EEES8_EEELi128ENS_6half_tEfNS_4arch4Sm80ELb0ELb0ELb0ELb1ELb0ELb1ELb1ELb1EEENS1_21CollectiveEpilogueFwdINS6_IJS8_S8_S9_EEENS6_IJNS7_ILi1EEESH_SH_EEESB_SD_Li256ELb1ELb1ELb1ELb0EEENS1_36VarlenDynamicPersistentTileSchedulerILi128ELi112ELi256ELi256ELb1ELb1ELb0ELb0ELb1ELb1EEEEEEEEEvNT_6ParamsE,"a",@progbits
	.sectionflags	@""
	.align	4
.nv.constant0._ZN7cutlass13device_kernelIN5flash19enable_sm80_to_sm89INS1_16FlashAttnFwdSm80INS1_25CollectiveMainloopFwdSm80ILi8ELi1ELb1EN4cute5tupleIJNS5_1CILi128EEENS7_ILi112EEES8_EEELi128ENS_6half_tEfNS_4arch4Sm80ELb0ELb0ELb0ELb1ELb0ELb1ELb1ELb1EEENS1_21CollectiveEpilogueFwdINS6_IJS8_S8_S9_EEENS6_IJNS7_ILi1EEESH_SH_EEESB_SD_Li256ELb1ELb1ELb1ELb0EEENS1_36VarlenDynamicPersistentTileSchedulerILi128ELi112ELi256ELi256ELb1ELb1ELb0ELb0ELb1ELb1EEEEEEEEEvNT_6ParamsE:
	.zero		1976


//--------------------- .nv.constant0._ZN7cutlass13device_kernelIN5flash19enable_sm80_to_sm89INS1_16FlashAttnFwdSm80INS1_25CollectiveMainloopFwdSm80ILi4ELi1ELb0EN4cute5tupleIJNS5_1CILi128EEENS7_ILi48EEES8_EEELi128ENS_6half_tEfNS_4arch4Sm80ELb0ELb1ELb0ELb0ELb0ELb0ELb1ELb1EEENS1_21CollectiveEpilogueFwdINS6_IJS8_S8_S9_EEENS6_IJNS7_ILi1EEESH_SH_EEESB_SD_Li128ELb0ELb1ELb1ELb0EEENS1_19SingleTileSchedulerILb0ELb1ELb1ELi128EEEEEEEEEvNT_6ParamsE --------------------------
	.section	.nv.constant0._ZN7cutlass13device_kernelIN5flash19enable_sm80_to_sm89INS1_16FlashAttnFwdSm80INS1_25CollectiveMainloopFwdSm80ILi4ELi1ELb0EN4cute5tupleIJNS5_1CILi128EEENS7_ILi48EEES8_EEELi128ENS_6half_tEfNS_4arch4Sm80ELb0ELb1ELb0ELb0ELb0ELb0ELb1ELb1EEENS1_21CollectiveEpilogueFwdINS6_IJS8_S8_S9_EEENS6_IJNS7_ILi1EEESH_SH_EEESB_SD_Li128ELb0ELb1ELb1ELb0EEENS1_19SingleTileSchedulerILb0ELb1ELb1ELi128EEEEEEEEEvNT_6ParamsE,"a",@progbits
	.sectionflags	@""
	.align	4
.nv.constant0._ZN7cutlass13device_kernelIN5flash19enable_sm80_to_sm89INS1_16FlashAttnFwdSm80INS1_25CollectiveMainloopFwdSm80ILi4ELi1ELb0EN4cute5tupleIJNS5_1CILi128EEENS7_ILi48EEES8_EEELi128ENS_6half_tEfNS_4arch4Sm80ELb0ELb1ELb0ELb0ELb0ELb0ELb1ELb1EEENS1_21CollectiveEpilogueFwdINS6_IJS8_S8_S9_EEENS6_IJNS7_ILi1EEESH_SH_EEESB_SD_Li128ELb0ELb1ELb1ELb0EEENS1_19SingleTileSchedulerILb0ELb1ELb1ELi128EEEEEEEEEvNT_6ParamsE:
	.zero		1944


//--------------------- .nv.constant0._ZN7cutlass13device_kernelIN5flash19enable_sm80_to_sm89INS1_16FlashAttnFwdSm80INS1_25CollectiveMainloopFwdSm80ILi8ELi1ELb1EN4cute5tupleIJNS5_1CILi128EEENS7_ILi96EEES8_EEELi128ENS_6half_tEfNS_4arch4Sm80ELb0ELb1ELb0ELb1ELb0ELb0ELb1ELb1EEENS1_21CollectiveEpilogueFwdINS6_IJS8_S8_S9_EEENS6_IJNS7_ILi1EEESH_SH_EEESB_SD_Li256ELb1ELb1ELb1ELb0EEENS1_36VarlenDynamicPersistentTileSchedulerILi128ELi96ELi256ELi256ELb1ELb1ELb0ELb1ELb0ELb1EEEEEEEEEvNT_6ParamsE --------------------------
	.section	.nv.constant0._ZN7cutlass13device_kernelIN5flash19enable_sm80_to_sm89INS1_16FlashAttnFwdSm80INS1_25CollectiveMainloopFwdSm80ILi8ELi1ELb1EN4cute5tupleIJNS5_1CILi128EEENS7_ILi96EEES8_EEELi128ENS_6half_tEfNS_4arch4Sm80ELb0ELb1ELb0ELb1ELb0ELb0ELb1ELb1EEENS1_21CollectiveEpilogueFwdINS6_IJS8_S8_S9_EEENS6_IJNS7_ILi1EEESH_SH_EEESB_SD_Li256ELb1ELb1ELb1ELb0EEENS1_36VarlenDynamicPersistentTileSchedulerILi128ELi96ELi256ELi256ELb1ELb1ELb0ELb1ELb0ELb1EEEEEEEEEvNT_6ParamsE,"a",@progbits
	.sectionflags	@""
	.align	4
.nv.constant0._ZN7cutlass13device_kernelIN5flash19enable_sm80_to_sm89INS1_16FlashAttnFwdSm80INS1_25CollectiveMainloopFwdSm80ILi8ELi1ELb1EN4cute5tupleIJNS5_1CILi128EEENS7_ILi96EEES8_EEELi128ENS_6half_tEfNS_4arch4Sm80ELb0ELb1ELb0ELb1ELb0ELb0ELb1ELb1EEENS1_21CollectiveEpilogueFwdINS6_IJS8_S8_S9_EEENS6_IJNS7_ILi1EEESH_SH_EEESB_SD_Li256ELb1ELb1ELb1ELb0EEENS1_36VarlenDynamicPersistentTileSchedulerILi128ELi96ELi256ELi256ELb1ELb1ELb0ELb1ELb0ELb1EEEEEEEEEvNT_6ParamsE:
	.zero		1976


//--------------------- .nv.constant0._ZN7cutlass13device_kernelIN5flash19enable_sm80_to_sm89INS1_16FlashAttnFwdSm80INS1_25CollectiveMainloopFwdSm80ILi8ELi1ELb1EN4cute5tupleIJNS5_1CILi128EEENS7_ILi96EEES8_EEELi128ENS_6half_tEfNS_4arch4Sm80ELb0ELb1ELb0ELb1ELb0ELb1ELb1ELb1EEENS1_21CollectiveEpilogueFwdINS6_IJS8_S8_S9_EEENS6_IJNS7_ILi1EEESH_SH_EEESB_SD_Li256ELb1ELb1ELb1ELb0EEENS1_36VarlenDynamicPersistentTileSchedulerILi128ELi96ELi256ELi256ELb1ELb1ELb0ELb1ELb0ELb1EEEEEEEEEvNT_6ParamsE --------------------------
	.section	.nv.constant0._ZN7cutlass13device_kernelIN5flash19enable_sm80_to_sm89INS1_16FlashAttnFwdSm80INS1_25CollectiveMainloopFwdSm80ILi8ELi1ELb1EN4cute5tupleIJNS5_1CILi128EEENS7_ILi96EEES8_EEELi128ENS_6half_tEfNS_4arch4Sm80ELb0ELb1ELb0ELb1ELb0ELb1ELb1ELb1EEENS1_21CollectiveEpilogueFwdINS6_IJS8_S8_S9_EEENS6_IJNS7_ILi1EEESH_SH_EEESB_SD_Li256ELb1ELb1ELb1ELb0EEENS1_36VarlenDynamicPersistentTileSchedulerILi128ELi96ELi256ELi256ELb1ELb1ELb0ELb1ELb0ELb1EEEEEEEEEvNT_6ParamsE,"a",@progbits
	.sectionflags	@""
	.align	4
.nv.constant0._ZN7cutlass13device_kernelIN5flash19enable_sm80_to_sm89INS1_16FlashAttnFwdSm80INS1_25CollectiveMainloopFwdSm80ILi8ELi1ELb1EN4cute5tupleIJNS5_1CILi128EEENS7_ILi96EEES8_EEELi128ENS_6half_tEfNS_4arch4Sm80ELb0ELb1ELb0ELb1ELb0ELb1ELb1ELb1EEENS1_21CollectiveEpilogueFwdINS6_IJS8_S8_S9_EEENS6_IJNS7_ILi1EEESH_SH_EEESB_SD_Li256ELb1ELb1ELb1ELb0EEENS1_36VarlenDynamicPersistentTileSchedulerILi128ELi96ELi256ELi256ELb1ELb1ELb0ELb1ELb0ELb1EEEEEEEEEvNT_6ParamsE:
	.zero		1976


//--------------------- .nv.constant0._ZN7cutlass13device_kernelIN5flash19enable_sm80_to_sm89INS1_16FlashAttnFwdSm80INS1_25CollectiveMainloopFwdSm80ILi4ELi1ELb0EN4cute5tupleIJNS5_1CILi128EEENS7_ILi64EEES8_EEELi128ENS_6half_tEfNS_4arch4Sm80ELb1ELb0ELb0ELb0ELb0ELb0ELb1ELb1EEENS1_21CollectiveEpilogueFwdINS6_IJS8_S8_S9_EEENS6_IJNS7_ILi1EEESH_SH_EEESB_SD_Li128ELb0ELb1ELb1ELb0EEENS1_30DynamicPersistentTileSchedulerILi128ELi128ELb1ELb1ELb0EEEEEEEEEvNT_6ParamsE --------------------------
	.section	.nv.constant0._ZN7cutlass13device_kernelIN5flash19enable_sm80_to_sm89INS1_16FlashAttnFwdSm80INS1_25CollectiveMainloopFwdSm80ILi4ELi1ELb0EN4cute5tupleIJNS5_1CILi128EEENS7_ILi64EEES8_EEELi128ENS_6half_tEfNS_4arch4Sm80ELb1ELb0ELb0ELb0ELb0ELb0ELb1ELb1EEENS1_21CollectiveEpilogueFwdINS6_IJS8_S8_S9_EEENS6_IJNS7_ILi1EEESH_SH_EEESB_SD_Li128ELb0ELb1ELb1ELb0EEENS1_30DynamicPersistentTileSchedulerILi128ELi128ELb1ELb1ELb0EEEEEEEEEvNT_6ParamsE,"a",@progbits
	.sectionflags	@""
	.align	4
.nv.constant0._ZN7cutlass13device_kernelIN5flash19enable_sm80_to_sm89INS1_16FlashAttnFwdSm80INS1_25CollectiveMainloopFwdSm80ILi4ELi1ELb0EN4cute5tupleIJNS5_1CILi128EEENS7_ILi64EEES8_EEELi128ENS_6half_tEfNS_4arch4Sm80ELb1ELb0ELb0ELb0ELb0ELb0ELb1ELb1EEENS1_21CollectiveEpilogueFwdINS6_IJS8_S8_S9_EEENS6_IJNS7_ILi1EEESH_SH_EEESB_SD_Li128ELb0ELb1ELb1ELb0EEENS1_30DynamicPersistentTileSchedulerILi128ELi128ELb1ELb1ELb0EEEEEEEEEvNT_6ParamsE:
	.zero		1960


//--------------------- .nv.constant0._ZN7cutlass13device_kernelIN5flash19enable_sm80_to_sm89INS1_16FlashAttnFwdSm80INS1_25CollectiveMainloopFwdSm80ILi8ELi1ELb1EN4cute5tupleIJNS5_1CILi128EEENS7_ILi112EEES8_EEELi128ENS_6half_tEfNS_4arch4Sm80ELb1ELb0ELb0ELb1ELb0ELb0ELb1ELb1EEENS1_21CollectiveEpilogueFwdINS6_IJS8_S8_S9_EEENS6_IJNS7_ILi1EEESH_SH_EEESB_SD_Li256ELb1ELb1ELb1ELb0EEENS1_36VarlenDynamicPersistentTileSchedulerILi128ELi112ELi256ELi256ELb1ELb1ELb0ELb1ELb1ELb1EEEEEEEEEvNT_6ParamsE --------------------------
	.section	.nv.constant0._ZN7cutlass13device_kernelIN5flash19enable_sm80_to_sm89INS1_16FlashAttnFwdSm80INS1_25CollectiveMainloopFwdSm80ILi8ELi1ELb1EN4cute5tupleIJNS5_1CILi128EEENS7_ILi112EEES8_EEELi128ENS_6half_tEfNS_4arch4Sm80ELb1ELb0ELb0ELb1ELb0ELb0ELb1ELb1EEENS1_21CollectiveEpilogueFwdINS6_IJS8_S8_S9_EEENS6_IJNS7_ILi1EEESH_SH_EEESB_SD_Li256ELb1ELb1ELb1ELb0EEENS1_36VarlenDynamicPersistentTileSchedulerILi128ELi112ELi256ELi256ELb1ELb1ELb0ELb1ELb1ELb1EEEEEEEEEvNT_6ParamsE,"a",@progbits
	.sectionflags	@""
	.align	4
.nv.constant0._ZN7cutlass13device_kernelIN5flash19enable_sm80_to_sm89INS1_16FlashAttnFwdSm80INS1_25CollectiveMainloopFwdSm80ILi8ELi1ELb1EN4cute5tupleIJNS5_1CILi128EEENS7_ILi112EEES8_EEELi128ENS_6half_tEfNS_4arch4Sm80ELb1ELb0ELb0ELb1ELb0ELb0ELb1ELb1EEENS1_21CollectiveEpilogueFwdINS6_IJS8_S8_S9_EEENS6_IJNS7_ILi1EEESH_SH_EEESB_SD_Li256ELb1ELb1ELb1ELb0EEENS1_36VarlenDynamicPersistentTileSchedulerILi128ELi112ELi256ELi256ELb1ELb1ELb0ELb1ELb1ELb1EEEEEEEEEvNT_6ParamsE:
	.zero		1976


//--------------------- .nv.constant0._ZN7cutlass13device_kernelIN5flash19enable_sm80_to_sm89INS1_16FlashAttnFwdSm80INS1_25CollectiveMainloopFwdSm80ILi8ELi1ELb1EN4cute5tupleIJNS5_1CILi128EEENS7_ILi112EEES8_EEELi128ENS_6half_tEfNS_4arch4Sm80ELb1ELb0ELb0ELb1ELb0ELb1ELb1ELb1EEENS1_21CollectiveEpilogueFwdINS6_IJS8_S8_S9_EEENS6_IJNS7_ILi1EEESH_SH_EEESB_SD_Li256ELb1ELb1ELb1ELb0EEENS1_36VarlenDynamicPersistentTileSchedulerILi128ELi112ELi256ELi256ELb1ELb1ELb0ELb1ELb1ELb1EEEEEEEEEvNT_6ParamsE --------------------------
	.section	.nv.constant0._ZN7cutlass13device_kernelIN5flash19enable_sm80_to_sm89INS1_16FlashAttnFwdSm80INS1_25CollectiveMainloopFwdSm80ILi8ELi1ELb1EN4cute5tupleIJNS5_1CILi128EEENS7_ILi112EEES8_EEELi128ENS_6half_tEfNS_4arch4Sm80ELb1ELb0ELb0ELb1ELb0ELb1ELb1ELb1EEENS1_21CollectiveEpilogueFwdINS6_IJS8_S8_S9_EEENS6_IJNS7_ILi1EEESH_SH_EEESB_SD_Li256ELb1ELb1ELb1ELb0EEENS1_36VarlenDynamicPersistentTileSchedulerILi128ELi112ELi256ELi256ELb1ELb1ELb0ELb1ELb1ELb1EEEEEEEEEvNT_6ParamsE,"a",@progbits
	.sectionflags	@""
	.align	4
.nv.constant0._ZN7cutlass13device_kernelIN5flash19enable_sm80_to_sm89INS1_16FlashAttnFwdSm80INS1_25CollectiveMainloopFwdSm80ILi8ELi1ELb1EN4cute5tupleIJNS5_1CILi128EEENS7_ILi112EEES8_EEELi128ENS_6half_tEfNS_4arch4Sm80ELb1ELb0ELb0ELb1ELb0ELb1ELb1ELb1EEENS1_21CollectiveEpilogueFwdINS6_IJS8_S8_S9_EEENS6_IJNS7_ILi1EEESH_SH_EEESB_SD_Li256ELb1ELb1ELb1ELb0EEENS1_36VarlenDynamicPersistentTileSchedulerILi128ELi112ELi256ELi256ELb1ELb1ELb0ELb1ELb1ELb1EEEEEEEEEvNT_6ParamsE:
	.zero		1976


//--------------------- SYMBOLS --------------------------

	.type		.nv.reservedSmem.offset0,@object
	.size		.nv.reservedSmem.offset0,0x4
